//
// Generated by NVIDIA NVVM Compiler
//
// Compiler Build ID: CL-36424714
// Cuda compilation tools, release 13.0, V13.0.88
// Based on NVVM 20.0.0
//

.version 9.0
.target sm_100
.address_size 64

	// .globl	_Z9RF_kernelPfiiiiiS_

.visible .entry _Z9RF_kernelPfiiiiiS_(
	.param .u64 .ptr .align 1 _Z9RF_kernelPfiiiiiS__param_0,
	.param .u32 _Z9RF_kernelPfiiiiiS__param_1,
	.param .u32 _Z9RF_kernelPfiiiiiS__param_2,
	.param .u32 _Z9RF_kernelPfiiiiiS__param_3,
	.param .u32 _Z9RF_kernelPfiiiiiS__param_4,
	.param .u32 _Z9RF_kernelPfiiiiiS__param_5,
	.param .u64 .ptr .align 1 _Z9RF_kernelPfiiiiiS__param_6
)
{
	.reg .pred 	%p<1280>;
	.reg .b32 	%r<2433>;
	.reg .b32 	%f<1023>;
	.reg .b64 	%rd<9>;

	ld.param.u32 	%r6, [_Z9RF_kernelPfiiiiiS__param_1];
	ld.param.u32 	%r2, [_Z9RF_kernelPfiiiiiS__param_2];
	ld.param.u32 	%r3, [_Z9RF_kernelPfiiiiiS__param_3];
	ld.param.u32 	%r4, [_Z9RF_kernelPfiiiiiS__param_4];
	ld.param.u32 	%r5, [_Z9RF_kernelPfiiiiiS__param_5];
	ld.param.u64 	%rd2, [_Z9RF_kernelPfiiiiiS__param_6];
	mov.u32 	%r7, %ctaid.x;
	mov.u32 	%r8, %ntid.x;
	mov.u32 	%r9, %tid.x;
	mad.lo.s32 	%r1, %r7, %r8, %r9;
	setp.ge.s32 	%p1, %r1, %r6;
	@%p1 bra 	$L__BB0_2;
	ld.param.u64 	%rd8, [_Z9RF_kernelPfiiiiiS__param_0];
	cvta.to.global.u64 	%rd3, %rd8;
	cvta.to.global.u64 	%rd4, %rd2;
	mul.wide.s32 	%rd5, %r1, 4;
	add.s64 	%rd6, %rd3, %rd5;
	ld.global.f32 	%f1, [%rd6];
	add.s32 	%r10, %r2, 1;
	cvt.rn.f32.s32 	%f2, %r10;
	setp.leu.f32 	%p2, %f1, %f2;
	add.s32 	%r11, %r2, 2;
	cvt.rn.f32.s32 	%f3, %r11;
	setp.gt.f32 	%p3, %f1, %f3;
	selp.b32 	%r12, 3, 2, %p3;
	selp.b32 	%r13, 0, %r12, %p2;
	cvt.rn.f32.s32 	%f4, %r2;
	setp.gt.f32 	%p4, %f1, %f4;
	and.pred  	%p5, %p2, %p4;
	selp.u32 	%r14, 1, 0, %p5;
	add.s32 	%r15, %r13, %r14;
	add.s32 	%r16, %r2, 5;
	cvt.rn.f32.s32 	%f5, %r16;
	setp.leu.f32 	%p6, %f1, %f5;
	add.s32 	%r17, %r2, 6;
	cvt.rn.f32.s32 	%f6, %r17;
	setp.gt.f32 	%p7, %f1, %f6;
	selp.b32 	%r18, 3, 2, %p7;
	selp.b32 	%r19, 0, %r18, %p6;
	add.s32 	%r20, %r2, 4;
	cvt.rn.f32.s32 	%f7, %r20;
	setp.gt.f32 	%p8, %f1, %f7;
	add.s32 	%r21, %r2, 9;
	cvt.rn.f32.s32 	%f8, %r21;
	setp.leu.f32 	%p9, %f1, %f8;
	add.s32 	%r22, %r2, 10;
	cvt.rn.f32.s32 	%f9, %r22;
	setp.gt.f32 	%p10, %f1, %f9;
	selp.b32 	%r23, 3, 2, %p10;
	selp.b32 	%r24, 0, %r23, %p9;
	add.s32 	%r25, %r2, 8;
	cvt.rn.f32.s32 	%f10, %r25;
	setp.gt.f32 	%p11, %f1, %f10;
	and.pred  	%p12, %p9, %p11;
	selp.u32 	%r26, 1, 0, %p12;
	add.s32 	%r27, %r24, %r26;
	add.s32 	%r28, %r2, 13;
	cvt.rn.f32.s32 	%f11, %r28;
	setp.leu.f32 	%p13, %f1, %f11;
	add.s32 	%r29, %r2, 14;
	cvt.rn.f32.s32 	%f12, %r29;
	setp.gt.f32 	%p14, %f1, %f12;
	add.s32 	%r30, %r2, 12;
	cvt.rn.f32.s32 	%f13, %r30;
	setp.gt.f32 	%p15, %f1, %f13;
	and.pred  	%p16, %p13, %p15;
	selp.u32 	%r31, 1, 0, %p16;
	add.s32 	%r32, %r2, 17;
	cvt.rn.f32.s32 	%f14, %r32;
	setp.leu.f32 	%p17, %f1, %f14;
	add.s32 	%r33, %r2, 18;
	cvt.rn.f32.s32 	%f15, %r33;
	setp.gt.f32 	%p18, %f1, %f15;
	selp.b32 	%r34, 3, 2, %p18;
	selp.b32 	%r35, 0, %r34, %p17;
	add.s32 	%r36, %r2, 16;
	cvt.rn.f32.s32 	%f16, %r36;
	setp.gt.f32 	%p19, %f1, %f16;
	and.pred  	%p20, %p17, %p19;
	selp.u32 	%r37, 1, 0, %p20;
	add.s32 	%r38, %r35, %r37;
	add.s32 	%r39, %r2, 21;
	cvt.rn.f32.s32 	%f17, %r39;
	setp.leu.f32 	%p21, %f1, %f17;
	add.s32 	%r40, %r2, 22;
	cvt.rn.f32.s32 	%f18, %r40;
	setp.gt.f32 	%p22, %f1, %f18;
	add.s32 	%r41, %r2, 20;
	cvt.rn.f32.s32 	%f19, %r41;
	setp.gt.f32 	%p23, %f1, %f19;
	and.pred  	%p24, %p21, %p23;
	selp.u32 	%r42, 1, 0, %p24;
	add.s32 	%r43, %r2, 25;
	cvt.rn.f32.s32 	%f20, %r43;
	setp.leu.f32 	%p25, %f1, %f20;
	add.s32 	%r44, %r2, 26;
	cvt.rn.f32.s32 	%f21, %r44;
	setp.gt.f32 	%p26, %f1, %f21;
	selp.b32 	%r45, 3, 2, %p26;
	selp.b32 	%r46, 0, %r45, %p25;
	add.s32 	%r47, %r2, 24;
	cvt.rn.f32.s32 	%f22, %r47;
	setp.gt.f32 	%p27, %f1, %f22;
	and.pred  	%p28, %p25, %p27;
	selp.u32 	%r48, 1, 0, %p28;
	add.s32 	%r49, %r46, %r48;
	add.s32 	%r50, %r2, 29;
	cvt.rn.f32.s32 	%f23, %r50;
	setp.leu.f32 	%p29, %f1, %f23;
	add.s32 	%r51, %r2, 30;
	cvt.rn.f32.s32 	%f24, %r51;
	setp.gt.f32 	%p30, %f1, %f24;
	add.s32 	%r52, %r2, 28;
	cvt.rn.f32.s32 	%f25, %r52;
	setp.gt.f32 	%p31, %f1, %f25;
	and.pred  	%p32, %p29, %p31;
	selp.u32 	%r53, 1, 0, %p32;
	add.s32 	%r54, %r2, 33;
	cvt.rn.f32.s32 	%f26, %r54;
	setp.leu.f32 	%p33, %f1, %f26;
	add.s32 	%r55, %r2, 34;
	cvt.rn.f32.s32 	%f27, %r55;
	setp.gt.f32 	%p34, %f1, %f27;
	selp.b32 	%r56, 3, 2, %p34;
	selp.b32 	%r57, 0, %r56, %p33;
	add.s32 	%r58, %r2, 32;
	cvt.rn.f32.s32 	%f28, %r58;
	setp.gt.f32 	%p35, %f1, %f28;
	and.pred  	%p36, %p33, %p35;
	selp.u32 	%r59, 1, 0, %p36;
	add.s32 	%r60, %r57, %r59;
	add.s32 	%r61, %r2, 37;
	cvt.rn.f32.s32 	%f29, %r61;
	setp.leu.f32 	%p37, %f1, %f29;
	add.s32 	%r62, %r2, 38;
	cvt.rn.f32.s32 	%f30, %r62;
	setp.gt.f32 	%p38, %f1, %f30;
	add.s32 	%r63, %r2, 36;
	cvt.rn.f32.s32 	%f31, %r63;
	setp.gt.f32 	%p39, %f1, %f31;
	and.pred  	%p40, %p37, %p39;
	selp.u32 	%r64, 1, 0, %p40;
	add.s32 	%r65, %r2, 41;
	cvt.rn.f32.s32 	%f32, %r65;
	setp.leu.f32 	%p41, %f1, %f32;
	add.s32 	%r66, %r2, 42;
	cvt.rn.f32.s32 	%f33, %r66;
	setp.gt.f32 	%p42, %f1, %f33;
	selp.b32 	%r67, 3, 2, %p42;
	selp.b32 	%r68, 0, %r67, %p41;
	add.s32 	%r69, %r2, 40;
	cvt.rn.f32.s32 	%f34, %r69;
	setp.gt.f32 	%p43, %f1, %f34;
	and.pred  	%p44, %p41, %p43;
	selp.u32 	%r70, 1, 0, %p44;
	add.s32 	%r71, %r68, %r70;
	add.s32 	%r72, %r2, 45;
	cvt.rn.f32.s32 	%f35, %r72;
	setp.leu.f32 	%p45, %f1, %f35;
	add.s32 	%r73, %r2, 46;
	cvt.rn.f32.s32 	%f36, %r73;
	setp.gt.f32 	%p46, %f1, %f36;
	add.s32 	%r74, %r2, 44;
	cvt.rn.f32.s32 	%f37, %r74;
	setp.gt.f32 	%p47, %f1, %f37;
	and.pred  	%p48, %p45, %p47;
	selp.u32 	%r75, 1, 0, %p48;
	add.s32 	%r76, %r2, 49;
	cvt.rn.f32.s32 	%f38, %r76;
	setp.leu.f32 	%p49, %f1, %f38;
	add.s32 	%r77, %r2, 50;
	cvt.rn.f32.s32 	%f39, %r77;
	setp.gt.f32 	%p50, %f1, %f39;
	selp.b32 	%r78, 3, 2, %p50;
	selp.b32 	%r79, 0, %r78, %p49;
	add.s32 	%r80, %r2, 48;
	cvt.rn.f32.s32 	%f40, %r80;
	setp.gt.f32 	%p51, %f1, %f40;
	and.pred  	%p52, %p49, %p51;
	selp.u32 	%r81, 1, 0, %p52;
	add.s32 	%r82, %r79, %r81;
	add.s32 	%r83, %r2, 53;
	cvt.rn.f32.s32 	%f41, %r83;
	setp.leu.f32 	%p53, %f1, %f41;
	add.s32 	%r84, %r2, 54;
	cvt.rn.f32.s32 	%f42, %r84;
	setp.gt.f32 	%p54, %f1, %f42;
	add.s32 	%r85, %r2, 52;
	cvt.rn.f32.s32 	%f43, %r85;
	setp.gt.f32 	%p55, %f1, %f43;
	and.pred  	%p56, %p53, %p55;
	selp.u32 	%r86, 1, 0, %p56;
	add.s32 	%r87, %r2, 57;
	cvt.rn.f32.s32 	%f44, %r87;
	setp.leu.f32 	%p57, %f1, %f44;
	add.s32 	%r88, %r2, 58;
	cvt.rn.f32.s32 	%f45, %r88;
	setp.gt.f32 	%p58, %f1, %f45;
	selp.b32 	%r89, 3, 2, %p58;
	selp.b32 	%r90, 0, %r89, %p57;
	add.s32 	%r91, %r2, 56;
	cvt.rn.f32.s32 	%f46, %r91;
	setp.gt.f32 	%p59, %f1, %f46;
	and.pred  	%p60, %p57, %p59;
	selp.u32 	%r92, 1, 0, %p60;
	add.s32 	%r93, %r90, %r92;
	add.s32 	%r94, %r2, 61;
	cvt.rn.f32.s32 	%f47, %r94;
	setp.leu.f32 	%p61, %f1, %f47;
	add.s32 	%r95, %r2, 62;
	cvt.rn.f32.s32 	%f48, %r95;
	setp.gt.f32 	%p62, %f1, %f48;
	add.s32 	%r96, %r2, 60;
	cvt.rn.f32.s32 	%f49, %r96;
	setp.gt.f32 	%p63, %f1, %f49;
	and.pred  	%p64, %p61, %p63;
	selp.u32 	%r97, 1, 0, %p64;
	add.s32 	%r98, %r2, 65;
	cvt.rn.f32.s32 	%f50, %r98;
	setp.leu.f32 	%p65, %f1, %f50;
	add.s32 	%r99, %r2, 66;
	cvt.rn.f32.s32 	%f51, %r99;
	setp.gt.f32 	%p66, %f1, %f51;
	selp.b32 	%r100, 3, 2, %p66;
	selp.b32 	%r101, 0, %r100, %p65;
	add.s32 	%r102, %r2, 64;
	cvt.rn.f32.s32 	%f52, %r102;
	setp.gt.f32 	%p67, %f1, %f52;
	and.pred  	%p68, %p65, %p67;
	selp.u32 	%r103, 1, 0, %p68;
	add.s32 	%r104, %r101, %r103;
	add.s32 	%r105, %r2, 69;
	cvt.rn.f32.s32 	%f53, %r105;
	setp.leu.f32 	%p69, %f1, %f53;
	add.s32 	%r106, %r2, 70;
	cvt.rn.f32.s32 	%f54, %r106;
	setp.gt.f32 	%p70, %f1, %f54;
	add.s32 	%r107, %r2, 68;
	cvt.rn.f32.s32 	%f55, %r107;
	setp.gt.f32 	%p71, %f1, %f55;
	and.pred  	%p72, %p69, %p71;
	selp.u32 	%r108, 1, 0, %p72;
	add.s32 	%r109, %r2, 73;
	cvt.rn.f32.s32 	%f56, %r109;
	setp.leu.f32 	%p73, %f1, %f56;
	add.s32 	%r110, %r2, 74;
	cvt.rn.f32.s32 	%f57, %r110;
	setp.gt.f32 	%p74, %f1, %f57;
	selp.b32 	%r111, 3, 2, %p74;
	selp.b32 	%r112, 0, %r111, %p73;
	add.s32 	%r113, %r2, 72;
	cvt.rn.f32.s32 	%f58, %r113;
	setp.gt.f32 	%p75, %f1, %f58;
	and.pred  	%p76, %p73, %p75;
	selp.u32 	%r114, 1, 0, %p76;
	add.s32 	%r115, %r112, %r114;
	add.s32 	%r116, %r2, 77;
	cvt.rn.f32.s32 	%f59, %r116;
	setp.leu.f32 	%p77, %f1, %f59;
	add.s32 	%r117, %r2, 78;
	cvt.rn.f32.s32 	%f60, %r117;
	setp.gt.f32 	%p78, %f1, %f60;
	add.s32 	%r118, %r2, 76;
	cvt.rn.f32.s32 	%f61, %r118;
	setp.gt.f32 	%p79, %f1, %f61;
	and.pred  	%p80, %p77, %p79;
	selp.u32 	%r119, 1, 0, %p80;
	add.s32 	%r120, %r2, 81;
	cvt.rn.f32.s32 	%f62, %r120;
	setp.leu.f32 	%p81, %f1, %f62;
	add.s32 	%r121, %r2, 82;
	cvt.rn.f32.s32 	%f63, %r121;
	setp.gt.f32 	%p82, %f1, %f63;
	selp.b32 	%r122, 3, 2, %p82;
	selp.b32 	%r123, 0, %r122, %p81;
	add.s32 	%r124, %r2, 80;
	cvt.rn.f32.s32 	%f64, %r124;
	setp.gt.f32 	%p83, %f1, %f64;
	and.pred  	%p84, %p81, %p83;
	selp.u32 	%r125, 1, 0, %p84;
	add.s32 	%r126, %r123, %r125;
	add.s32 	%r127, %r2, 85;
	cvt.rn.f32.s32 	%f65, %r127;
	setp.leu.f32 	%p85, %f1, %f65;
	add.s32 	%r128, %r2, 86;
	cvt.rn.f32.s32 	%f66, %r128;
	setp.gt.f32 	%p86, %f1, %f66;
	add.s32 	%r129, %r2, 84;
	cvt.rn.f32.s32 	%f67, %r129;
	setp.gt.f32 	%p87, %f1, %f67;
	and.pred  	%p88, %p85, %p87;
	selp.u32 	%r130, 1, 0, %p88;
	add.s32 	%r131, %r2, 89;
	cvt.rn.f32.s32 	%f68, %r131;
	setp.leu.f32 	%p89, %f1, %f68;
	add.s32 	%r132, %r2, 90;
	cvt.rn.f32.s32 	%f69, %r132;
	setp.gt.f32 	%p90, %f1, %f69;
	selp.b32 	%r133, 3, 2, %p90;
	selp.b32 	%r134, 0, %r133, %p89;
	add.s32 	%r135, %r2, 88;
	cvt.rn.f32.s32 	%f70, %r135;
	setp.gt.f32 	%p91, %f1, %f70;
	and.pred  	%p92, %p89, %p91;
	selp.u32 	%r136, 1, 0, %p92;
	add.s32 	%r137, %r134, %r136;
	add.s32 	%r138, %r2, 93;
	cvt.rn.f32.s32 	%f71, %r138;
	setp.leu.f32 	%p93, %f1, %f71;
	add.s32 	%r139, %r2, 94;
	cvt.rn.f32.s32 	%f72, %r139;
	setp.gt.f32 	%p94, %f1, %f72;
	add.s32 	%r140, %r2, 92;
	cvt.rn.f32.s32 	%f73, %r140;
	setp.gt.f32 	%p95, %f1, %f73;
	and.pred  	%p96, %p93, %p95;
	selp.u32 	%r141, 1, 0, %p96;
	add.s32 	%r142, %r2, 97;
	cvt.rn.f32.s32 	%f74, %r142;
	setp.leu.f32 	%p97, %f1, %f74;
	add.s32 	%r143, %r2, 98;
	cvt.rn.f32.s32 	%f75, %r143;
	setp.gt.f32 	%p98, %f1, %f75;
	selp.b32 	%r144, 3, 2, %p98;
	selp.b32 	%r145, 0, %r144, %p97;
	add.s32 	%r146, %r2, 96;
	cvt.rn.f32.s32 	%f76, %r146;
	setp.gt.f32 	%p99, %f1, %f76;
	and.pred  	%p100, %p97, %p99;
	selp.u32 	%r147, 1, 0, %p100;
	add.s32 	%r148, %r145, %r147;
	add.s32 	%r149, %r2, 101;
	cvt.rn.f32.s32 	%f77, %r149;
	setp.leu.f32 	%p101, %f1, %f77;
	add.s32 	%r150, %r2, 102;
	cvt.rn.f32.s32 	%f78, %r150;
	setp.gt.f32 	%p102, %f1, %f78;
	add.s32 	%r151, %r2, 100;
	cvt.rn.f32.s32 	%f79, %r151;
	setp.gt.f32 	%p103, %f1, %f79;
	and.pred  	%p104, %p101, %p103;
	selp.u32 	%r152, 1, 0, %p104;
	add.s32 	%r153, %r2, 105;
	cvt.rn.f32.s32 	%f80, %r153;
	setp.leu.f32 	%p105, %f1, %f80;
	add.s32 	%r154, %r2, 106;
	cvt.rn.f32.s32 	%f81, %r154;
	setp.gt.f32 	%p106, %f1, %f81;
	selp.b32 	%r155, 3, 2, %p106;
	selp.b32 	%r156, 0, %r155, %p105;
	add.s32 	%r157, %r2, 104;
	cvt.rn.f32.s32 	%f82, %r157;
	setp.gt.f32 	%p107, %f1, %f82;
	and.pred  	%p108, %p105, %p107;
	selp.u32 	%r158, 1, 0, %p108;
	add.s32 	%r159, %r156, %r158;
	add.s32 	%r160, %r2, 109;
	cvt.rn.f32.s32 	%f83, %r160;
	setp.leu.f32 	%p109, %f1, %f83;
	add.s32 	%r161, %r2, 110;
	cvt.rn.f32.s32 	%f84, %r161;
	setp.gt.f32 	%p110, %f1, %f84;
	add.s32 	%r162, %r2, 108;
	cvt.rn.f32.s32 	%f85, %r162;
	setp.gt.f32 	%p111, %f1, %f85;
	and.pred  	%p112, %p109, %p111;
	selp.u32 	%r163, 1, 0, %p112;
	add.s32 	%r164, %r2, 113;
	cvt.rn.f32.s32 	%f86, %r164;
	setp.leu.f32 	%p113, %f1, %f86;
	add.s32 	%r165, %r2, 114;
	cvt.rn.f32.s32 	%f87, %r165;
	setp.gt.f32 	%p114, %f1, %f87;
	selp.b32 	%r166, 3, 2, %p114;
	selp.b32 	%r167, 0, %r166, %p113;
	add.s32 	%r168, %r2, 112;
	cvt.rn.f32.s32 	%f88, %r168;
	setp.gt.f32 	%p115, %f1, %f88;
	and.pred  	%p116, %p113, %p115;
	selp.u32 	%r169, 1, 0, %p116;
	add.s32 	%r170, %r167, %r169;
	add.s32 	%r171, %r2, 117;
	cvt.rn.f32.s32 	%f89, %r171;
	setp.leu.f32 	%p117, %f1, %f89;
	add.s32 	%r172, %r2, 118;
	cvt.rn.f32.s32 	%f90, %r172;
	setp.gt.f32 	%p118, %f1, %f90;
	add.s32 	%r173, %r2, 116;
	cvt.rn.f32.s32 	%f91, %r173;
	setp.gt.f32 	%p119, %f1, %f91;
	and.pred  	%p120, %p117, %p119;
	selp.u32 	%r174, 1, 0, %p120;
	add.s32 	%r175, %r2, 121;
	cvt.rn.f32.s32 	%f92, %r175;
	setp.leu.f32 	%p121, %f1, %f92;
	add.s32 	%r176, %r2, 122;
	cvt.rn.f32.s32 	%f93, %r176;
	setp.gt.f32 	%p122, %f1, %f93;
	selp.b32 	%r177, 3, 2, %p122;
	selp.b32 	%r178, 0, %r177, %p121;
	add.s32 	%r179, %r2, 120;
	cvt.rn.f32.s32 	%f94, %r179;
	setp.gt.f32 	%p123, %f1, %f94;
	and.pred  	%p124, %p121, %p123;
	selp.u32 	%r180, 1, 0, %p124;
	add.s32 	%r181, %r178, %r180;
	add.s32 	%r182, %r2, 125;
	cvt.rn.f32.s32 	%f95, %r182;
	setp.leu.f32 	%p125, %f1, %f95;
	add.s32 	%r183, %r2, 126;
	cvt.rn.f32.s32 	%f96, %r183;
	setp.gt.f32 	%p126, %f1, %f96;
	add.s32 	%r184, %r2, 124;
	cvt.rn.f32.s32 	%f97, %r184;
	setp.gt.f32 	%p127, %f1, %f97;
	and.pred  	%p128, %p125, %p127;
	selp.u32 	%r185, 1, 0, %p128;
	add.s32 	%r186, %r2, 129;
	cvt.rn.f32.s32 	%f98, %r186;
	setp.leu.f32 	%p129, %f1, %f98;
	add.s32 	%r187, %r2, 130;
	cvt.rn.f32.s32 	%f99, %r187;
	setp.gt.f32 	%p130, %f1, %f99;
	selp.b32 	%r188, 3, 2, %p130;
	selp.b32 	%r189, 0, %r188, %p129;
	add.s32 	%r190, %r2, 128;
	cvt.rn.f32.s32 	%f100, %r190;
	setp.gt.f32 	%p131, %f1, %f100;
	and.pred  	%p132, %p129, %p131;
	selp.u32 	%r191, 1, 0, %p132;
	add.s32 	%r192, %r189, %r191;
	add.s32 	%r193, %r2, 133;
	cvt.rn.f32.s32 	%f101, %r193;
	setp.leu.f32 	%p133, %f1, %f101;
	add.s32 	%r194, %r2, 134;
	cvt.rn.f32.s32 	%f102, %r194;
	setp.gt.f32 	%p134, %f1, %f102;
	add.s32 	%r195, %r2, 132;
	cvt.rn.f32.s32 	%f103, %r195;
	setp.gt.f32 	%p135, %f1, %f103;
	and.pred  	%p136, %p133, %p135;
	selp.u32 	%r196, 1, 0, %p136;
	add.s32 	%r197, %r2, 137;
	cvt.rn.f32.s32 	%f104, %r197;
	setp.leu.f32 	%p137, %f1, %f104;
	add.s32 	%r198, %r2, 138;
	cvt.rn.f32.s32 	%f105, %r198;
	setp.gt.f32 	%p138, %f1, %f105;
	selp.b32 	%r199, 3, 2, %p138;
	selp.b32 	%r200, 0, %r199, %p137;
	add.s32 	%r201, %r2, 136;
	cvt.rn.f32.s32 	%f106, %r201;
	setp.gt.f32 	%p139, %f1, %f106;
	and.pred  	%p140, %p137, %p139;
	selp.u32 	%r202, 1, 0, %p140;
	add.s32 	%r203, %r200, %r202;
	add.s32 	%r204, %r2, 141;
	cvt.rn.f32.s32 	%f107, %r204;
	setp.leu.f32 	%p141, %f1, %f107;
	add.s32 	%r205, %r2, 142;
	cvt.rn.f32.s32 	%f108, %r205;
	setp.gt.f32 	%p142, %f1, %f108;
	add.s32 	%r206, %r2, 140;
	cvt.rn.f32.s32 	%f109, %r206;
	setp.gt.f32 	%p143, %f1, %f109;
	and.pred  	%p144, %p141, %p143;
	selp.u32 	%r207, 1, 0, %p144;
	add.s32 	%r208, %r2, 145;
	cvt.rn.f32.s32 	%f110, %r208;
	setp.leu.f32 	%p145, %f1, %f110;
	add.s32 	%r209, %r2, 146;
	cvt.rn.f32.s32 	%f111, %r209;
	setp.gt.f32 	%p146, %f1, %f111;
	selp.b32 	%r210, 3, 2, %p146;
	selp.b32 	%r211, 0, %r210, %p145;
	add.s32 	%r212, %r2, 144;
	cvt.rn.f32.s32 	%f112, %r212;
	setp.gt.f32 	%p147, %f1, %f112;
	and.pred  	%p148, %p145, %p147;
	selp.u32 	%r213, 1, 0, %p148;
	add.s32 	%r214, %r211, %r213;
	add.s32 	%r215, %r2, 149;
	cvt.rn.f32.s32 	%f113, %r215;
	setp.leu.f32 	%p149, %f1, %f113;
	add.s32 	%r216, %r2, 150;
	cvt.rn.f32.s32 	%f114, %r216;
	setp.gt.f32 	%p150, %f1, %f114;
	add.s32 	%r217, %r2, 148;
	cvt.rn.f32.s32 	%f115, %r217;
	setp.gt.f32 	%p151, %f1, %f115;
	and.pred  	%p152, %p149, %p151;
	selp.u32 	%r218, 1, 0, %p152;
	add.s32 	%r219, %r2, 153;
	cvt.rn.f32.s32 	%f116, %r219;
	setp.leu.f32 	%p153, %f1, %f116;
	add.s32 	%r220, %r2, 154;
	cvt.rn.f32.s32 	%f117, %r220;
	setp.gt.f32 	%p154, %f1, %f117;
	selp.b32 	%r221, 3, 2, %p154;
	selp.b32 	%r222, 0, %r221, %p153;
	add.s32 	%r223, %r2, 152;
	cvt.rn.f32.s32 	%f118, %r223;
	setp.gt.f32 	%p155, %f1, %f118;
	and.pred  	%p156, %p153, %p155;
	selp.u32 	%r224, 1, 0, %p156;
	add.s32 	%r225, %r222, %r224;
	add.s32 	%r226, %r2, 157;
	cvt.rn.f32.s32 	%f119, %r226;
	setp.leu.f32 	%p157, %f1, %f119;
	add.s32 	%r227, %r2, 158;
	cvt.rn.f32.s32 	%f120, %r227;
	setp.gt.f32 	%p158, %f1, %f120;
	add.s32 	%r228, %r2, 156;
	cvt.rn.f32.s32 	%f121, %r228;
	setp.gt.f32 	%p159, %f1, %f121;
	and.pred  	%p160, %p157, %p159;
	selp.u32 	%r229, 1, 0, %p160;
	add.s32 	%r230, %r2, 161;
	cvt.rn.f32.s32 	%f122, %r230;
	setp.leu.f32 	%p161, %f1, %f122;
	add.s32 	%r231, %r2, 162;
	cvt.rn.f32.s32 	%f123, %r231;
	setp.gt.f32 	%p162, %f1, %f123;
	selp.b32 	%r232, 3, 2, %p162;
	selp.b32 	%r233, 0, %r232, %p161;
	add.s32 	%r234, %r2, 160;
	cvt.rn.f32.s32 	%f124, %r234;
	setp.gt.f32 	%p163, %f1, %f124;
	and.pred  	%p164, %p161, %p163;
	selp.u32 	%r235, 1, 0, %p164;
	add.s32 	%r236, %r233, %r235;
	add.s32 	%r237, %r2, 165;
	cvt.rn.f32.s32 	%f125, %r237;
	setp.leu.f32 	%p165, %f1, %f125;
	add.s32 	%r238, %r2, 166;
	cvt.rn.f32.s32 	%f126, %r238;
	setp.gt.f32 	%p166, %f1, %f126;
	add.s32 	%r239, %r2, 164;
	cvt.rn.f32.s32 	%f127, %r239;
	setp.gt.f32 	%p167, %f1, %f127;
	and.pred  	%p168, %p165, %p167;
	selp.u32 	%r240, 1, 0, %p168;
	add.s32 	%r241, %r2, 169;
	cvt.rn.f32.s32 	%f128, %r241;
	setp.leu.f32 	%p169, %f1, %f128;
	add.s32 	%r242, %r2, 170;
	cvt.rn.f32.s32 	%f129, %r242;
	setp.gt.f32 	%p170, %f1, %f129;
	selp.b32 	%r243, 3, 2, %p170;
	selp.b32 	%r244, 0, %r243, %p169;
	add.s32 	%r245, %r2, 168;
	cvt.rn.f32.s32 	%f130, %r245;
	setp.gt.f32 	%p171, %f1, %f130;
	and.pred  	%p172, %p169, %p171;
	selp.u32 	%r246, 1, 0, %p172;
	add.s32 	%r247, %r244, %r246;
	add.s32 	%r248, %r2, 173;
	cvt.rn.f32.s32 	%f131, %r248;
	setp.leu.f32 	%p173, %f1, %f131;
	add.s32 	%r249, %r2, 174;
	cvt.rn.f32.s32 	%f132, %r249;
	setp.gt.f32 	%p174, %f1, %f132;
	add.s32 	%r250, %r2, 172;
	cvt.rn.f32.s32 	%f133, %r250;
	setp.gt.f32 	%p175, %f1, %f133;
	and.pred  	%p176, %p173, %p175;
	selp.u32 	%r251, 1, 0, %p176;
	add.s32 	%r252, %r2, 177;
	cvt.rn.f32.s32 	%f134, %r252;
	setp.leu.f32 	%p177, %f1, %f134;
	add.s32 	%r253, %r2, 178;
	cvt.rn.f32.s32 	%f135, %r253;
	setp.gt.f32 	%p178, %f1, %f135;
	selp.b32 	%r254, 3, 2, %p178;
	selp.b32 	%r255, 0, %r254, %p177;
	add.s32 	%r256, %r2, 176;
	cvt.rn.f32.s32 	%f136, %r256;
	setp.gt.f32 	%p179, %f1, %f136;
	and.pred  	%p180, %p177, %p179;
	selp.u32 	%r257, 1, 0, %p180;
	add.s32 	%r258, %r255, %r257;
	add.s32 	%r259, %r2, 181;
	cvt.rn.f32.s32 	%f137, %r259;
	setp.leu.f32 	%p181, %f1, %f137;
	add.s32 	%r260, %r2, 182;
	cvt.rn.f32.s32 	%f138, %r260;
	setp.gt.f32 	%p182, %f1, %f138;
	add.s32 	%r261, %r2, 180;
	cvt.rn.f32.s32 	%f139, %r261;
	setp.gt.f32 	%p183, %f1, %f139;
	and.pred  	%p184, %p181, %p183;
	selp.u32 	%r262, 1, 0, %p184;
	add.s32 	%r263, %r2, 185;
	cvt.rn.f32.s32 	%f140, %r263;
	setp.leu.f32 	%p185, %f1, %f140;
	add.s32 	%r264, %r2, 186;
	cvt.rn.f32.s32 	%f141, %r264;
	setp.gt.f32 	%p186, %f1, %f141;
	selp.b32 	%r265, 3, 2, %p186;
	selp.b32 	%r266, 0, %r265, %p185;
	add.s32 	%r267, %r2, 184;
	cvt.rn.f32.s32 	%f142, %r267;
	setp.gt.f32 	%p187, %f1, %f142;
	and.pred  	%p188, %p185, %p187;
	selp.u32 	%r268, 1, 0, %p188;
	add.s32 	%r269, %r266, %r268;
	add.s32 	%r270, %r2, 189;
	cvt.rn.f32.s32 	%f143, %r270;
	setp.leu.f32 	%p189, %f1, %f143;
	add.s32 	%r271, %r2, 190;
	cvt.rn.f32.s32 	%f144, %r271;
	setp.gt.f32 	%p190, %f1, %f144;
	add.s32 	%r272, %r2, 188;
	cvt.rn.f32.s32 	%f145, %r272;
	setp.gt.f32 	%p191, %f1, %f145;
	and.pred  	%p192, %p189, %p191;
	selp.u32 	%r273, 1, 0, %p192;
	add.s32 	%r274, %r2, 193;
	cvt.rn.f32.s32 	%f146, %r274;
	setp.leu.f32 	%p193, %f1, %f146;
	add.s32 	%r275, %r2, 194;
	cvt.rn.f32.s32 	%f147, %r275;
	setp.gt.f32 	%p194, %f1, %f147;
	selp.b32 	%r276, 3, 2, %p194;
	selp.b32 	%r277, 0, %r276, %p193;
	add.s32 	%r278, %r2, 192;
	cvt.rn.f32.s32 	%f148, %r278;
	setp.gt.f32 	%p195, %f1, %f148;
	and.pred  	%p196, %p193, %p195;
	selp.u32 	%r279, 1, 0, %p196;
	add.s32 	%r280, %r277, %r279;
	add.s32 	%r281, %r2, 197;
	cvt.rn.f32.s32 	%f149, %r281;
	setp.leu.f32 	%p197, %f1, %f149;
	add.s32 	%r282, %r2, 198;
	cvt.rn.f32.s32 	%f150, %r282;
	setp.gt.f32 	%p198, %f1, %f150;
	add.s32 	%r283, %r2, 196;
	cvt.rn.f32.s32 	%f151, %r283;
	setp.gt.f32 	%p199, %f1, %f151;
	and.pred  	%p200, %p197, %p199;
	selp.u32 	%r284, 1, 0, %p200;
	add.s32 	%r285, %r2, 201;
	cvt.rn.f32.s32 	%f152, %r285;
	setp.leu.f32 	%p201, %f1, %f152;
	add.s32 	%r286, %r2, 202;
	cvt.rn.f32.s32 	%f153, %r286;
	setp.gt.f32 	%p202, %f1, %f153;
	selp.b32 	%r287, 3, 2, %p202;
	selp.b32 	%r288, 0, %r287, %p201;
	add.s32 	%r289, %r2, 200;
	cvt.rn.f32.s32 	%f154, %r289;
	setp.gt.f32 	%p203, %f1, %f154;
	and.pred  	%p204, %p201, %p203;
	selp.u32 	%r290, 1, 0, %p204;
	add.s32 	%r291, %r288, %r290;
	add.s32 	%r292, %r2, 205;
	cvt.rn.f32.s32 	%f155, %r292;
	setp.leu.f32 	%p205, %f1, %f155;
	add.s32 	%r293, %r2, 206;
	cvt.rn.f32.s32 	%f156, %r293;
	setp.gt.f32 	%p206, %f1, %f156;
	add.s32 	%r294, %r2, 204;
	cvt.rn.f32.s32 	%f157, %r294;
	setp.gt.f32 	%p207, %f1, %f157;
	and.pred  	%p208, %p205, %p207;
	selp.u32 	%r295, 1, 0, %p208;
	add.s32 	%r296, %r2, 209;
	cvt.rn.f32.s32 	%f158, %r296;
	setp.leu.f32 	%p209, %f1, %f158;
	add.s32 	%r297, %r2, 210;
	cvt.rn.f32.s32 	%f159, %r297;
	setp.gt.f32 	%p210, %f1, %f159;
	selp.b32 	%r298, 3, 2, %p210;
	selp.b32 	%r299, 0, %r298, %p209;
	add.s32 	%r300, %r2, 208;
	cvt.rn.f32.s32 	%f160, %r300;
	setp.gt.f32 	%p211, %f1, %f160;
	and.pred  	%p212, %p209, %p211;
	selp.u32 	%r301, 1, 0, %p212;
	add.s32 	%r302, %r299, %r301;
	add.s32 	%r303, %r2, 213;
	cvt.rn.f32.s32 	%f161, %r303;
	setp.leu.f32 	%p213, %f1, %f161;
	add.s32 	%r304, %r2, 214;
	cvt.rn.f32.s32 	%f162, %r304;
	setp.gt.f32 	%p214, %f1, %f162;
	add.s32 	%r305, %r2, 212;
	cvt.rn.f32.s32 	%f163, %r305;
	setp.gt.f32 	%p215, %f1, %f163;
	and.pred  	%p216, %p213, %p215;
	selp.u32 	%r306, 1, 0, %p216;
	add.s32 	%r307, %r2, 217;
	cvt.rn.f32.s32 	%f164, %r307;
	setp.leu.f32 	%p217, %f1, %f164;
	add.s32 	%r308, %r2, 218;
	cvt.rn.f32.s32 	%f165, %r308;
	setp.gt.f32 	%p218, %f1, %f165;
	selp.b32 	%r309, 3, 2, %p218;
	selp.b32 	%r310, 0, %r309, %p217;
	add.s32 	%r311, %r2, 216;
	cvt.rn.f32.s32 	%f166, %r311;
	setp.gt.f32 	%p219, %f1, %f166;
	and.pred  	%p220, %p217, %p219;
	selp.u32 	%r312, 1, 0, %p220;
	add.s32 	%r313, %r310, %r312;
	add.s32 	%r314, %r2, 221;
	cvt.rn.f32.s32 	%f167, %r314;
	setp.leu.f32 	%p221, %f1, %f167;
	add.s32 	%r315, %r2, 222;
	cvt.rn.f32.s32 	%f168, %r315;
	setp.gt.f32 	%p222, %f1, %f168;
	add.s32 	%r316, %r2, 220;
	cvt.rn.f32.s32 	%f169, %r316;
	setp.gt.f32 	%p223, %f1, %f169;
	and.pred  	%p224, %p221, %p223;
	selp.u32 	%r317, 1, 0, %p224;
	add.s32 	%r318, %r2, 225;
	cvt.rn.f32.s32 	%f170, %r318;
	setp.leu.f32 	%p225, %f1, %f170;
	add.s32 	%r319, %r2, 226;
	cvt.rn.f32.s32 	%f171, %r319;
	setp.gt.f32 	%p226, %f1, %f171;
	selp.b32 	%r320, 3, 2, %p226;
	selp.b32 	%r321, 0, %r320, %p225;
	add.s32 	%r322, %r2, 224;
	cvt.rn.f32.s32 	%f172, %r322;
	setp.gt.f32 	%p227, %f1, %f172;
	and.pred  	%p228, %p225, %p227;
	selp.u32 	%r323, 1, 0, %p228;
	add.s32 	%r324, %r321, %r323;
	add.s32 	%r325, %r2, 229;
	cvt.rn.f32.s32 	%f173, %r325;
	setp.leu.f32 	%p229, %f1, %f173;
	add.s32 	%r326, %r2, 230;
	cvt.rn.f32.s32 	%f174, %r326;
	setp.gt.f32 	%p230, %f1, %f174;
	add.s32 	%r327, %r2, 228;
	cvt.rn.f32.s32 	%f175, %r327;
	setp.gt.f32 	%p231, %f1, %f175;
	and.pred  	%p232, %p229, %p231;
	selp.u32 	%r328, 1, 0, %p232;
	add.s32 	%r329, %r2, 233;
	cvt.rn.f32.s32 	%f176, %r329;
	setp.leu.f32 	%p233, %f1, %f176;
	add.s32 	%r330, %r2, 234;
	cvt.rn.f32.s32 	%f177, %r330;
	setp.gt.f32 	%p234, %f1, %f177;
	selp.b32 	%r331, 3, 2, %p234;
	selp.b32 	%r332, 0, %r331, %p233;
	add.s32 	%r333, %r2, 232;
	cvt.rn.f32.s32 	%f178, %r333;
	setp.gt.f32 	%p235, %f1, %f178;
	and.pred  	%p236, %p233, %p235;
	selp.u32 	%r334, 1, 0, %p236;
	add.s32 	%r335, %r332, %r334;
	add.s32 	%r336, %r2, 237;
	cvt.rn.f32.s32 	%f179, %r336;
	setp.leu.f32 	%p237, %f1, %f179;
	add.s32 	%r337, %r2, 238;
	cvt.rn.f32.s32 	%f180, %r337;
	setp.gt.f32 	%p238, %f1, %f180;
	add.s32 	%r338, %r2, 236;
	cvt.rn.f32.s32 	%f181, %r338;
	setp.gt.f32 	%p239, %f1, %f181;
	and.pred  	%p240, %p237, %p239;
	selp.u32 	%r339, 1, 0, %p240;
	add.s32 	%r340, %r2, 241;
	cvt.rn.f32.s32 	%f182, %r340;
	setp.leu.f32 	%p241, %f1, %f182;
	add.s32 	%r341, %r2, 242;
	cvt.rn.f32.s32 	%f183, %r341;
	setp.gt.f32 	%p242, %f1, %f183;
	selp.b32 	%r342, 3, 2, %p242;
	selp.b32 	%r343, 0, %r342, %p241;
	add.s32 	%r344, %r2, 240;
	cvt.rn.f32.s32 	%f184, %r344;
	setp.gt.f32 	%p243, %f1, %f184;
	and.pred  	%p244, %p241, %p243;
	selp.u32 	%r345, 1, 0, %p244;
	add.s32 	%r346, %r343, %r345;
	add.s32 	%r347, %r2, 245;
	cvt.rn.f32.s32 	%f185, %r347;
	setp.leu.f32 	%p245, %f1, %f185;
	add.s32 	%r348, %r2, 246;
	cvt.rn.f32.s32 	%f186, %r348;
	setp.gt.f32 	%p246, %f1, %f186;
	add.s32 	%r349, %r2, 244;
	cvt.rn.f32.s32 	%f187, %r349;
	setp.gt.f32 	%p247, %f1, %f187;
	and.pred  	%p248, %p245, %p247;
	selp.u32 	%r350, 1, 0, %p248;
	add.s32 	%r351, %r2, 249;
	cvt.rn.f32.s32 	%f188, %r351;
	setp.leu.f32 	%p249, %f1, %f188;
	add.s32 	%r352, %r2, 250;
	cvt.rn.f32.s32 	%f189, %r352;
	setp.gt.f32 	%p250, %f1, %f189;
	selp.b32 	%r353, 3, 2, %p250;
	selp.b32 	%r354, 0, %r353, %p249;
	add.s32 	%r355, %r2, 248;
	cvt.rn.f32.s32 	%f190, %r355;
	setp.gt.f32 	%p251, %f1, %f190;
	and.pred  	%p252, %p249, %p251;
	selp.u32 	%r356, 1, 0, %p252;
	add.s32 	%r357, %r354, %r356;
	add.s32 	%r358, %r2, 253;
	cvt.rn.f32.s32 	%f191, %r358;
	setp.leu.f32 	%p253, %f1, %f191;
	add.s32 	%r359, %r2, 254;
	cvt.rn.f32.s32 	%f192, %r359;
	setp.gt.f32 	%p254, %f1, %f192;
	add.s32 	%r360, %r2, 252;
	cvt.rn.f32.s32 	%f193, %r360;
	setp.gt.f32 	%p255, %f1, %f193;
	and.pred  	%p256, %p253, %p255;
	selp.u32 	%r361, 1, 0, %p256;
	add.s32 	%r362, %r2, 3;
	cvt.rn.f32.s32 	%f194, %r362;
	setp.leu.f32 	%p257, %f1, %f194;
	selp.b32 	%r363, 5, 4, %p8;
	selp.b32 	%r364, %r363, 4, %p6;
	add.s32 	%r365, %r364, %r19;
	selp.b32 	%r366, %r15, %r365, %p257;
	add.s32 	%r367, %r2, 11;
	cvt.rn.f32.s32 	%f195, %r367;
	setp.leu.f32 	%p258, %f1, %f195;
	selp.b32 	%r368, 7, 6, %p14;
	selp.b32 	%r369, 4, %r368, %p13;
	add.s32 	%r370, %r369, %r31;
	selp.b32 	%r371, %r27, %r370, %p258;
	add.s32 	%r372, %r2, 19;
	cvt.rn.f32.s32 	%f196, %r372;
	setp.leu.f32 	%p259, %f1, %f196;
	selp.b32 	%r373, 7, 6, %p22;
	selp.b32 	%r374, 4, %r373, %p21;
	add.s32 	%r375, %r374, %r42;
	selp.b32 	%r376, %r38, %r375, %p259;
	add.s32 	%r377, %r2, 27;
	cvt.rn.f32.s32 	%f197, %r377;
	setp.leu.f32 	%p260, %f1, %f197;
	selp.b32 	%r378, 7, 6, %p30;
	selp.b32 	%r379, 4, %r378, %p29;
	add.s32 	%r380, %r379, %r53;
	selp.b32 	%r381, %r49, %r380, %p260;
	add.s32 	%r382, %r2, 35;
	cvt.rn.f32.s32 	%f198, %r382;
	setp.leu.f32 	%p261, %f1, %f198;
	selp.b32 	%r383, 7, 6, %p38;
	selp.b32 	%r384, 4, %r383, %p37;
	add.s32 	%r385, %r384, %r64;
	selp.b32 	%r386, %r60, %r385, %p261;
	add.s32 	%r387, %r2, 43;
	cvt.rn.f32.s32 	%f199, %r387;
	setp.leu.f32 	%p262, %f1, %f199;
	selp.b32 	%r388, 7, 6, %p46;
	selp.b32 	%r389, 4, %r388, %p45;
	add.s32 	%r390, %r389, %r75;
	selp.b32 	%r391, %r71, %r390, %p262;
	add.s32 	%r392, %r2, 51;
	cvt.rn.f32.s32 	%f200, %r392;
	setp.leu.f32 	%p263, %f1, %f200;
	selp.b32 	%r393, 7, 6, %p54;
	selp.b32 	%r394, 4, %r393, %p53;
	add.s32 	%r395, %r394, %r86;
	selp.b32 	%r396, %r82, %r395, %p263;
	add.s32 	%r397, %r2, 59;
	cvt.rn.f32.s32 	%f201, %r397;
	setp.leu.f32 	%p264, %f1, %f201;
	selp.b32 	%r398, 7, 6, %p62;
	selp.b32 	%r399, 4, %r398, %p61;
	add.s32 	%r400, %r399, %r97;
	selp.b32 	%r401, %r93, %r400, %p264;
	add.s32 	%r402, %r2, 67;
	cvt.rn.f32.s32 	%f202, %r402;
	setp.leu.f32 	%p265, %f1, %f202;
	selp.b32 	%r403, 7, 6, %p70;
	selp.b32 	%r404, 4, %r403, %p69;
	add.s32 	%r405, %r404, %r108;
	selp.b32 	%r406, %r104, %r405, %p265;
	add.s32 	%r407, %r2, 75;
	cvt.rn.f32.s32 	%f203, %r407;
	setp.leu.f32 	%p266, %f1, %f203;
	selp.b32 	%r408, 7, 6, %p78;
	selp.b32 	%r409, 4, %r408, %p77;
	add.s32 	%r410, %r409, %r119;
	selp.b32 	%r411, %r115, %r410, %p266;
	add.s32 	%r412, %r2, 83;
	cvt.rn.f32.s32 	%f204, %r412;
	setp.leu.f32 	%p267, %f1, %f204;
	selp.b32 	%r413, 7, 6, %p86;
	selp.b32 	%r414, 4, %r413, %p85;
	add.s32 	%r415, %r414, %r130;
	selp.b32 	%r416, %r126, %r415, %p267;
	add.s32 	%r417, %r2, 91;
	cvt.rn.f32.s32 	%f205, %r417;
	setp.leu.f32 	%p268, %f1, %f205;
	selp.b32 	%r418, 7, 6, %p94;
	selp.b32 	%r419, 4, %r418, %p93;
	add.s32 	%r420, %r419, %r141;
	selp.b32 	%r421, %r137, %r420, %p268;
	add.s32 	%r422, %r2, 99;
	cvt.rn.f32.s32 	%f206, %r422;
	setp.leu.f32 	%p269, %f1, %f206;
	selp.b32 	%r423, 7, 6, %p102;
	selp.b32 	%r424, 4, %r423, %p101;
	add.s32 	%r425, %r424, %r152;
	selp.b32 	%r426, %r148, %r425, %p269;
	add.s32 	%r427, %r2, 107;
	cvt.rn.f32.s32 	%f207, %r427;
	setp.leu.f32 	%p270, %f1, %f207;
	selp.b32 	%r428, 7, 6, %p110;
	selp.b32 	%r429, 4, %r428, %p109;
	add.s32 	%r430, %r429, %r163;
	selp.b32 	%r431, %r159, %r430, %p270;
	add.s32 	%r432, %r2, 115;
	cvt.rn.f32.s32 	%f208, %r432;
	setp.leu.f32 	%p271, %f1, %f208;
	selp.b32 	%r433, 7, 6, %p118;
	selp.b32 	%r434, 4, %r433, %p117;
	add.s32 	%r435, %r434, %r174;
	selp.b32 	%r436, %r170, %r435, %p271;
	add.s32 	%r437, %r2, 123;
	cvt.rn.f32.s32 	%f209, %r437;
	setp.leu.f32 	%p272, %f1, %f209;
	selp.b32 	%r438, 7, 6, %p126;
	selp.b32 	%r439, 4, %r438, %p125;
	add.s32 	%r440, %r439, %r185;
	selp.b32 	%r441, %r181, %r440, %p272;
	add.s32 	%r442, %r2, 131;
	cvt.rn.f32.s32 	%f210, %r442;
	setp.leu.f32 	%p273, %f1, %f210;
	selp.b32 	%r443, 7, 6, %p134;
	selp.b32 	%r444, 4, %r443, %p133;
	add.s32 	%r445, %r444, %r196;
	selp.b32 	%r446, %r192, %r445, %p273;
	add.s32 	%r447, %r2, 139;
	cvt.rn.f32.s32 	%f211, %r447;
	setp.leu.f32 	%p274, %f1, %f211;
	selp.b32 	%r448, 7, 6, %p142;
	selp.b32 	%r449, 4, %r448, %p141;
	add.s32 	%r450, %r449, %r207;
	selp.b32 	%r451, %r203, %r450, %p274;
	add.s32 	%r452, %r2, 147;
	cvt.rn.f32.s32 	%f212, %r452;
	setp.leu.f32 	%p275, %f1, %f212;
	selp.b32 	%r453, 7, 6, %p150;
	selp.b32 	%r454, 4, %r453, %p149;
	add.s32 	%r455, %r454, %r218;
	selp.b32 	%r456, %r214, %r455, %p275;
	add.s32 	%r457, %r2, 155;
	cvt.rn.f32.s32 	%f213, %r457;
	setp.leu.f32 	%p276, %f1, %f213;
	selp.b32 	%r458, 7, 6, %p158;
	selp.b32 	%r459, 4, %r458, %p157;
	add.s32 	%r460, %r459, %r229;
	selp.b32 	%r461, %r225, %r460, %p276;
	add.s32 	%r462, %r2, 163;
	cvt.rn.f32.s32 	%f214, %r462;
	setp.leu.f32 	%p277, %f1, %f214;
	selp.b32 	%r463, 7, 6, %p166;
	selp.b32 	%r464, 4, %r463, %p165;
	add.s32 	%r465, %r464, %r240;
	selp.b32 	%r466, %r236, %r465, %p277;
	add.s32 	%r467, %r2, 171;
	cvt.rn.f32.s32 	%f215, %r467;
	setp.leu.f32 	%p278, %f1, %f215;
	selp.b32 	%r468, 7, 6, %p174;
	selp.b32 	%r469, 4, %r468, %p173;
	add.s32 	%r470, %r469, %r251;
	selp.b32 	%r471, %r247, %r470, %p278;
	add.s32 	%r472, %r2, 179;
	cvt.rn.f32.s32 	%f216, %r472;
	setp.leu.f32 	%p279, %f1, %f216;
	selp.b32 	%r473, 7, 6, %p182;
	selp.b32 	%r474, 4, %r473, %p181;
	add.s32 	%r475, %r474, %r262;
	selp.b32 	%r476, %r258, %r475, %p279;
	add.s32 	%r477, %r2, 187;
	cvt.rn.f32.s32 	%f217, %r477;
	setp.leu.f32 	%p280, %f1, %f217;
	selp.b32 	%r478, 7, 6, %p190;
	selp.b32 	%r479, 4, %r478, %p189;
	add.s32 	%r480, %r479, %r273;
	selp.b32 	%r481, %r269, %r480, %p280;
	add.s32 	%r482, %r2, 195;
	cvt.rn.f32.s32 	%f218, %r482;
	setp.leu.f32 	%p281, %f1, %f218;
	selp.b32 	%r483, 7, 6, %p198;
	selp.b32 	%r484, 4, %r483, %p197;
	add.s32 	%r485, %r484, %r284;
	selp.b32 	%r486, %r280, %r485, %p281;
	add.s32 	%r487, %r2, 203;
	cvt.rn.f32.s32 	%f219, %r487;
	setp.leu.f32 	%p282, %f1, %f219;
	selp.b32 	%r488, 7, 6, %p206;
	selp.b32 	%r489, 4, %r488, %p205;
	add.s32 	%r490, %r489, %r295;
	selp.b32 	%r491, %r291, %r490, %p282;
	add.s32 	%r492, %r2, 211;
	cvt.rn.f32.s32 	%f220, %r492;
	setp.leu.f32 	%p283, %f1, %f220;
	selp.b32 	%r493, 7, 6, %p214;
	selp.b32 	%r494, 4, %r493, %p213;
	add.s32 	%r495, %r494, %r306;
	selp.b32 	%r496, %r302, %r495, %p283;
	add.s32 	%r497, %r2, 219;
	cvt.rn.f32.s32 	%f221, %r497;
	setp.leu.f32 	%p284, %f1, %f221;
	selp.b32 	%r498, 7, 6, %p222;
	selp.b32 	%r499, 4, %r498, %p221;
	add.s32 	%r500, %r499, %r317;
	selp.b32 	%r501, %r313, %r500, %p284;
	add.s32 	%r502, %r2, 227;
	cvt.rn.f32.s32 	%f222, %r502;
	setp.leu.f32 	%p285, %f1, %f222;
	selp.b32 	%r503, 7, 6, %p230;
	selp.b32 	%r504, 4, %r503, %p229;
	add.s32 	%r505, %r504, %r328;
	selp.b32 	%r506, %r324, %r505, %p285;
	add.s32 	%r507, %r2, 235;
	cvt.rn.f32.s32 	%f223, %r507;
	setp.leu.f32 	%p286, %f1, %f223;
	selp.b32 	%r508, 7, 6, %p238;
	selp.b32 	%r509, 4, %r508, %p237;
	add.s32 	%r510, %r509, %r339;
	selp.b32 	%r511, %r335, %r510, %p286;
	add.s32 	%r512, %r2, 243;
	cvt.rn.f32.s32 	%f224, %r512;
	setp.leu.f32 	%p287, %f1, %f224;
	selp.b32 	%r513, 7, 6, %p246;
	selp.b32 	%r514, 4, %r513, %p245;
	add.s32 	%r515, %r514, %r350;
	selp.b32 	%r516, %r346, %r515, %p287;
	add.s32 	%r517, %r2, 251;
	cvt.rn.f32.s32 	%f225, %r517;
	setp.leu.f32 	%p288, %f1, %f225;
	selp.b32 	%r518, 7, 6, %p254;
	selp.b32 	%r519, 4, %r518, %p253;
	add.s32 	%r520, %r519, %r361;
	selp.b32 	%r521, %r357, %r520, %p288;
	add.s32 	%r522, %r2, 7;
	cvt.rn.f32.s32 	%f226, %r522;
	setp.leu.f32 	%p289, %f1, %f226;
	add.s32 	%r523, %r371, 8;
	selp.b32 	%r524, %r366, %r523, %p289;
	add.s32 	%r525, %r2, 23;
	cvt.rn.f32.s32 	%f227, %r525;
	setp.leu.f32 	%p290, %f1, %f227;
	add.s32 	%r526, %r381, 8;
	selp.b32 	%r527, %r376, %r526, %p290;
	add.s32 	%r528, %r2, 39;
	cvt.rn.f32.s32 	%f228, %r528;
	setp.leu.f32 	%p291, %f1, %f228;
	add.s32 	%r529, %r391, 8;
	selp.b32 	%r530, %r386, %r529, %p291;
	add.s32 	%r531, %r2, 55;
	cvt.rn.f32.s32 	%f229, %r531;
	setp.leu.f32 	%p292, %f1, %f229;
	add.s32 	%r532, %r401, 8;
	selp.b32 	%r533, %r396, %r532, %p292;
	add.s32 	%r534, %r2, 71;
	cvt.rn.f32.s32 	%f230, %r534;
	setp.leu.f32 	%p293, %f1, %f230;
	add.s32 	%r535, %r411, 8;
	selp.b32 	%r536, %r406, %r535, %p293;
	add.s32 	%r537, %r2, 87;
	cvt.rn.f32.s32 	%f231, %r537;
	setp.leu.f32 	%p294, %f1, %f231;
	add.s32 	%r538, %r421, 8;
	selp.b32 	%r539, %r416, %r538, %p294;
	add.s32 	%r540, %r2, 103;
	cvt.rn.f32.s32 	%f232, %r540;
	setp.leu.f32 	%p295, %f1, %f232;
	add.s32 	%r541, %r431, 8;
	selp.b32 	%r542, %r426, %r541, %p295;
	add.s32 	%r543, %r2, 119;
	cvt.rn.f32.s32 	%f233, %r543;
	setp.leu.f32 	%p296, %f1, %f233;
	add.s32 	%r544, %r441, 8;
	selp.b32 	%r545, %r436, %r544, %p296;
	add.s32 	%r546, %r2, 135;
	cvt.rn.f32.s32 	%f234, %r546;
	setp.leu.f32 	%p297, %f1, %f234;
	add.s32 	%r547, %r451, 8;
	selp.b32 	%r548, %r446, %r547, %p297;
	add.s32 	%r549, %r2, 151;
	cvt.rn.f32.s32 	%f235, %r549;
	setp.leu.f32 	%p298, %f1, %f235;
	add.s32 	%r550, %r461, 8;
	selp.b32 	%r551, %r456, %r550, %p298;
	add.s32 	%r552, %r2, 167;
	cvt.rn.f32.s32 	%f236, %r552;
	setp.leu.f32 	%p299, %f1, %f236;
	add.s32 	%r553, %r471, 8;
	selp.b32 	%r554, %r466, %r553, %p299;
	add.s32 	%r555, %r2, 183;
	cvt.rn.f32.s32 	%f237, %r555;
	setp.leu.f32 	%p300, %f1, %f237;
	add.s32 	%r556, %r481, 8;
	selp.b32 	%r557, %r476, %r556, %p300;
	add.s32 	%r558, %r2, 199;
	cvt.rn.f32.s32 	%f238, %r558;
	setp.leu.f32 	%p301, %f1, %f238;
	add.s32 	%r559, %r491, 8;
	selp.b32 	%r560, %r486, %r559, %p301;
	add.s32 	%r561, %r2, 215;
	cvt.rn.f32.s32 	%f239, %r561;
	setp.leu.f32 	%p302, %f1, %f239;
	add.s32 	%r562, %r501, 8;
	selp.b32 	%r563, %r496, %r562, %p302;
	add.s32 	%r564, %r2, 231;
	cvt.rn.f32.s32 	%f240, %r564;
	setp.leu.f32 	%p303, %f1, %f240;
	add.s32 	%r565, %r511, 8;
	selp.b32 	%r566, %r506, %r565, %p303;
	add.s32 	%r567, %r2, 247;
	cvt.rn.f32.s32 	%f241, %r567;
	setp.leu.f32 	%p304, %f1, %f241;
	add.s32 	%r568, %r521, 8;
	selp.b32 	%r569, %r516, %r568, %p304;
	add.s32 	%r570, %r2, 15;
	cvt.rn.f32.s32 	%f242, %r570;
	setp.leu.f32 	%p305, %f1, %f242;
	add.s32 	%r571, %r527, 16;
	selp.b32 	%r572, %r524, %r571, %p305;
	add.s32 	%r573, %r2, 47;
	cvt.rn.f32.s32 	%f243, %r573;
	setp.leu.f32 	%p306, %f1, %f243;
	add.s32 	%r574, %r533, 16;
	selp.b32 	%r575, %r530, %r574, %p306;
	add.s32 	%r576, %r2, 79;
	cvt.rn.f32.s32 	%f244, %r576;
	setp.leu.f32 	%p307, %f1, %f244;
	add.s32 	%r577, %r539, 16;
	selp.b32 	%r578, %r536, %r577, %p307;
	add.s32 	%r579, %r2, 111;
	cvt.rn.f32.s32 	%f245, %r579;
	setp.leu.f32 	%p308, %f1, %f245;
	add.s32 	%r580, %r545, 16;
	selp.b32 	%r581, %r542, %r580, %p308;
	add.s32 	%r582, %r2, 143;
	cvt.rn.f32.s32 	%f246, %r582;
	setp.leu.f32 	%p309, %f1, %f246;
	add.s32 	%r583, %r551, 16;
	selp.b32 	%r584, %r548, %r583, %p309;
	add.s32 	%r585, %r2, 175;
	cvt.rn.f32.s32 	%f247, %r585;
	setp.leu.f32 	%p310, %f1, %f247;
	add.s32 	%r586, %r557, 16;
	selp.b32 	%r587, %r554, %r586, %p310;
	add.s32 	%r588, %r2, 207;
	cvt.rn.f32.s32 	%f248, %r588;
	setp.leu.f32 	%p311, %f1, %f248;
	add.s32 	%r589, %r563, 16;
	selp.b32 	%r590, %r560, %r589, %p311;
	add.s32 	%r591, %r2, 239;
	cvt.rn.f32.s32 	%f249, %r591;
	setp.leu.f32 	%p312, %f1, %f249;
	add.s32 	%r592, %r569, 16;
	selp.b32 	%r593, %r566, %r592, %p312;
	add.s32 	%r594, %r2, 31;
	cvt.rn.f32.s32 	%f250, %r594;
	setp.leu.f32 	%p313, %f1, %f250;
	add.s32 	%r595, %r575, 32;
	selp.b32 	%r596, %r572, %r595, %p313;
	add.s32 	%r597, %r2, 95;
	cvt.rn.f32.s32 	%f251, %r597;
	setp.leu.f32 	%p314, %f1, %f251;
	add.s32 	%r598, %r581, 32;
	selp.b32 	%r599, %r578, %r598, %p314;
	add.s32 	%r600, %r2, 159;
	cvt.rn.f32.s32 	%f252, %r600;
	setp.leu.f32 	%p315, %f1, %f252;
	add.s32 	%r601, %r587, 32;
	selp.b32 	%r602, %r584, %r601, %p315;
	add.s32 	%r603, %r2, 223;
	cvt.rn.f32.s32 	%f253, %r603;
	setp.leu.f32 	%p316, %f1, %f253;
	add.s32 	%r604, %r593, 32;
	selp.b32 	%r605, %r590, %r604, %p316;
	add.s32 	%r606, %r2, 63;
	cvt.rn.f32.s32 	%f254, %r606;
	setp.leu.f32 	%p317, %f1, %f254;
	add.s32 	%r607, %r599, 64;
	selp.b32 	%r608, %r596, %r607, %p317;
	add.s32 	%r609, %r2, 191;
	cvt.rn.f32.s32 	%f255, %r609;
	setp.leu.f32 	%p318, %f1, %f255;
	add.s32 	%r610, %r605, 64;
	selp.b32 	%r611, %r602, %r610, %p318;
	add.s32 	%r612, %r2, 127;
	cvt.rn.f32.s32 	%f256, %r612;
	setp.leu.f32 	%p319, %f1, %f256;
	add.s32 	%r613, %r611, 128;
	selp.b32 	%r614, %r608, %r613, %p319;
	add.s32 	%r615, %r3, 1;
	cvt.rn.f32.s32 	%f257, %r615;
	setp.leu.f32 	%p320, %f1, %f257;
	add.s32 	%r616, %r3, 2;
	cvt.rn.f32.s32 	%f258, %r616;
	setp.gt.f32 	%p321, %f1, %f258;
	selp.b32 	%r617, 3, 2, %p321;
	selp.b32 	%r618, 0, %r617, %p320;
	cvt.rn.f32.s32 	%f259, %r3;
	setp.gt.f32 	%p322, %f1, %f259;
	and.pred  	%p323, %p320, %p322;
	selp.u32 	%r619, 1, 0, %p323;
	add.s32 	%r620, %r618, %r619;
	add.s32 	%r621, %r3, 5;
	cvt.rn.f32.s32 	%f260, %r621;
	setp.leu.f32 	%p324, %f1, %f260;
	add.s32 	%r622, %r3, 6;
	cvt.rn.f32.s32 	%f261, %r622;
	setp.gt.f32 	%p325, %f1, %f261;
	add.s32 	%r623, %r3, 4;
	cvt.rn.f32.s32 	%f262, %r623;
	setp.gt.f32 	%p326, %f1, %f262;
	and.pred  	%p327, %p324, %p326;
	selp.u32 	%r624, 1, 0, %p327;
	add.s32 	%r625, %r3, 9;
	cvt.rn.f32.s32 	%f263, %r625;
	setp.leu.f32 	%p328, %f1, %f263;
	add.s32 	%r626, %r3, 10;
	cvt.rn.f32.s32 	%f264, %r626;
	setp.gt.f32 	%p329, %f1, %f264;
	selp.b32 	%r627, 3, 2, %p329;
	selp.b32 	%r628, 0, %r627, %p328;
	add.s32 	%r629, %r3, 8;
	cvt.rn.f32.s32 	%f265, %r629;
	setp.gt.f32 	%p330, %f1, %f265;
	and.pred  	%p331, %p328, %p330;
	selp.u32 	%r630, 1, 0, %p331;
	add.s32 	%r631, %r628, %r630;
	add.s32 	%r632, %r3, 13;
	cvt.rn.f32.s32 	%f266, %r632;
	setp.leu.f32 	%p332, %f1, %f266;
	add.s32 	%r633, %r3, 14;
	cvt.rn.f32.s32 	%f267, %r633;
	setp.gt.f32 	%p333, %f1, %f267;
	add.s32 	%r634, %r3, 12;
	cvt.rn.f32.s32 	%f268, %r634;
	setp.gt.f32 	%p334, %f1, %f268;
	and.pred  	%p335, %p332, %p334;
	selp.u32 	%r635, 1, 0, %p335;
	add.s32 	%r636, %r3, 17;
	cvt.rn.f32.s32 	%f269, %r636;
	setp.leu.f32 	%p336, %f1, %f269;
	add.s32 	%r637, %r3, 18;
	cvt.rn.f32.s32 	%f270, %r637;
	setp.gt.f32 	%p337, %f1, %f270;
	selp.b32 	%r638, 3, 2, %p337;
	selp.b32 	%r639, 0, %r638, %p336;
	add.s32 	%r640, %r3, 16;
	cvt.rn.f32.s32 	%f271, %r640;
	setp.gt.f32 	%p338, %f1, %f271;
	and.pred  	%p339, %p336, %p338;
	selp.u32 	%r641, 1, 0, %p339;
	add.s32 	%r642, %r639, %r641;
	add.s32 	%r643, %r3, 21;
	cvt.rn.f32.s32 	%f272, %r643;
	setp.leu.f32 	%p340, %f1, %f272;
	add.s32 	%r644, %r3, 22;
	cvt.rn.f32.s32 	%f273, %r644;
	setp.gt.f32 	%p341, %f1, %f273;
	add.s32 	%r645, %r3, 20;
	cvt.rn.f32.s32 	%f274, %r645;
	setp.gt.f32 	%p342, %f1, %f274;
	and.pred  	%p343, %p340, %p342;
	selp.u32 	%r646, 1, 0, %p343;
	add.s32 	%r647, %r3, 25;
	cvt.rn.f32.s32 	%f275, %r647;
	setp.leu.f32 	%p344, %f1, %f275;
	add.s32 	%r648, %r3, 26;
	cvt.rn.f32.s32 	%f276, %r648;
	setp.gt.f32 	%p345, %f1, %f276;
	selp.b32 	%r649, 3, 2, %p345;
	selp.b32 	%r650, 0, %r649, %p344;
	add.s32 	%r651, %r3, 24;
	cvt.rn.f32.s32 	%f277, %r651;
	setp.gt.f32 	%p346, %f1, %f277;
	and.pred  	%p347, %p344, %p346;
	selp.u32 	%r652, 1, 0, %p347;
	add.s32 	%r653, %r650, %r652;
	add.s32 	%r654, %r3, 29;
	cvt.rn.f32.s32 	%f278, %r654;
	setp.leu.f32 	%p348, %f1, %f278;
	add.s32 	%r655, %r3, 30;
	cvt.rn.f32.s32 	%f279, %r655;
	setp.gt.f32 	%p349, %f1, %f279;
	add.s32 	%r656, %r3, 28;
	cvt.rn.f32.s32 	%f280, %r656;
	setp.gt.f32 	%p350, %f1, %f280;
	and.pred  	%p351, %p348, %p350;
	selp.u32 	%r657, 1, 0, %p351;
	add.s32 	%r658, %r3, 33;
	cvt.rn.f32.s32 	%f281, %r658;
	setp.leu.f32 	%p352, %f1, %f281;
	add.s32 	%r659, %r3, 34;
	cvt.rn.f32.s32 	%f282, %r659;
	setp.gt.f32 	%p353, %f1, %f282;
	selp.b32 	%r660, 3, 2, %p353;
	selp.b32 	%r661, 0, %r660, %p352;
	add.s32 	%r662, %r3, 32;
	cvt.rn.f32.s32 	%f283, %r662;
	setp.gt.f32 	%p354, %f1, %f283;
	and.pred  	%p355, %p352, %p354;
	selp.u32 	%r663, 1, 0, %p355;
	add.s32 	%r664, %r661, %r663;
	add.s32 	%r665, %r3, 37;
	cvt.rn.f32.s32 	%f284, %r665;
	setp.leu.f32 	%p356, %f1, %f284;
	add.s32 	%r666, %r3, 38;
	cvt.rn.f32.s32 	%f285, %r666;
	setp.gt.f32 	%p357, %f1, %f285;
	add.s32 	%r667, %r3, 36;
	cvt.rn.f32.s32 	%f286, %r667;
	setp.gt.f32 	%p358, %f1, %f286;
	and.pred  	%p359, %p356, %p358;
	selp.u32 	%r668, 1, 0, %p359;
	add.s32 	%r669, %r3, 41;
	cvt.rn.f32.s32 	%f287, %r669;
	setp.leu.f32 	%p360, %f1, %f287;
	add.s32 	%r670, %r3, 42;
	cvt.rn.f32.s32 	%f288, %r670;
	setp.gt.f32 	%p361, %f1, %f288;
	selp.b32 	%r671, 3, 2, %p361;
	selp.b32 	%r672, 0, %r671, %p360;
	add.s32 	%r673, %r3, 40;
	cvt.rn.f32.s32 	%f289, %r673;
	setp.gt.f32 	%p362, %f1, %f289;
	and.pred  	%p363, %p360, %p362;
	selp.u32 	%r674, 1, 0, %p363;
	add.s32 	%r675, %r672, %r674;
	add.s32 	%r676, %r3, 45;
	cvt.rn.f32.s32 	%f290, %r676;
	setp.leu.f32 	%p364, %f1, %f290;
	add.s32 	%r677, %r3, 46;
	cvt.rn.f32.s32 	%f291, %r677;
	setp.gt.f32 	%p365, %f1, %f291;
	add.s32 	%r678, %r3, 44;
	cvt.rn.f32.s32 	%f292, %r678;
	setp.gt.f32 	%p366, %f1, %f292;
	and.pred  	%p367, %p364, %p366;
	selp.u32 	%r679, 1, 0, %p367;
	add.s32 	%r680, %r3, 49;
	cvt.rn.f32.s32 	%f293, %r680;
	setp.leu.f32 	%p368, %f1, %f293;
	add.s32 	%r681, %r3, 50;
	cvt.rn.f32.s32 	%f294, %r681;
	setp.gt.f32 	%p369, %f1, %f294;
	selp.b32 	%r682, 3, 2, %p369;
	selp.b32 	%r683, 0, %r682, %p368;
	add.s32 	%r684, %r3, 48;
	cvt.rn.f32.s32 	%f295, %r684;
	setp.gt.f32 	%p370, %f1, %f295;
	and.pred  	%p371, %p368, %p370;
	selp.u32 	%r685, 1, 0, %p371;
	add.s32 	%r686, %r683, %r685;
	add.s32 	%r687, %r3, 53;
	cvt.rn.f32.s32 	%f296, %r687;
	setp.leu.f32 	%p372, %f1, %f296;
	add.s32 	%r688, %r3, 54;
	cvt.rn.f32.s32 	%f297, %r688;
	setp.gt.f32 	%p373, %f1, %f297;
	add.s32 	%r689, %r3, 52;
	cvt.rn.f32.s32 	%f298, %r689;
	setp.gt.f32 	%p374, %f1, %f298;
	and.pred  	%p375, %p372, %p374;
	selp.u32 	%r690, 1, 0, %p375;
	add.s32 	%r691, %r3, 57;
	cvt.rn.f32.s32 	%f299, %r691;
	setp.leu.f32 	%p376, %f1, %f299;
	add.s32 	%r692, %r3, 58;
	cvt.rn.f32.s32 	%f300, %r692;
	setp.gt.f32 	%p377, %f1, %f300;
	selp.b32 	%r693, 3, 2, %p377;
	selp.b32 	%r694, 0, %r693, %p376;
	add.s32 	%r695, %r3, 56;
	cvt.rn.f32.s32 	%f301, %r695;
	setp.gt.f32 	%p378, %f1, %f301;
	and.pred  	%p379, %p376, %p378;
	selp.u32 	%r696, 1, 0, %p379;
	add.s32 	%r697, %r694, %r696;
	add.s32 	%r698, %r3, 61;
	cvt.rn.f32.s32 	%f302, %r698;
	setp.leu.f32 	%p380, %f1, %f302;
	add.s32 	%r699, %r3, 62;
	cvt.rn.f32.s32 	%f303, %r699;
	setp.gt.f32 	%p381, %f1, %f303;
	add.s32 	%r700, %r3, 60;
	cvt.rn.f32.s32 	%f304, %r700;
	setp.gt.f32 	%p382, %f1, %f304;
	and.pred  	%p383, %p380, %p382;
	selp.u32 	%r701, 1, 0, %p383;
	add.s32 	%r702, %r3, 65;
	cvt.rn.f32.s32 	%f305, %r702;
	setp.leu.f32 	%p384, %f1, %f305;
	add.s32 	%r703, %r3, 66;
	cvt.rn.f32.s32 	%f306, %r703;
	setp.gt.f32 	%p385, %f1, %f306;
	selp.b32 	%r704, 3, 2, %p385;
	selp.b32 	%r705, 0, %r704, %p384;
	add.s32 	%r706, %r3, 64;
	cvt.rn.f32.s32 	%f307, %r706;
	setp.gt.f32 	%p386, %f1, %f307;
	and.pred  	%p387, %p384, %p386;
	selp.u32 	%r707, 1, 0, %p387;
	add.s32 	%r708, %r705, %r707;
	add.s32 	%r709, %r3, 69;
	cvt.rn.f32.s32 	%f308, %r709;
	setp.leu.f32 	%p388, %f1, %f308;
	add.s32 	%r710, %r3, 70;
	cvt.rn.f32.s32 	%f309, %r710;
	setp.gt.f32 	%p389, %f1, %f309;
	add.s32 	%r711, %r3, 68;
	cvt.rn.f32.s32 	%f310, %r711;
	setp.gt.f32 	%p390, %f1, %f310;
	and.pred  	%p391, %p388, %p390;
	selp.u32 	%r712, 1, 0, %p391;
	add.s32 	%r713, %r3, 73;
	cvt.rn.f32.s32 	%f311, %r713;
	setp.leu.f32 	%p392, %f1, %f311;
	add.s32 	%r714, %r3, 74;
	cvt.rn.f32.s32 	%f312, %r714;
	setp.gt.f32 	%p393, %f1, %f312;
	selp.b32 	%r715, 3, 2, %p393;
	selp.b32 	%r716, 0, %r715, %p392;
	add.s32 	%r717, %r3, 72;
	cvt.rn.f32.s32 	%f313, %r717;
	setp.gt.f32 	%p394, %f1, %f313;
	and.pred  	%p395, %p392, %p394;
	selp.u32 	%r718, 1, 0, %p395;
	add.s32 	%r719, %r716, %r718;
	add.s32 	%r720, %r3, 77;
	cvt.rn.f32.s32 	%f314, %r720;
	setp.leu.f32 	%p396, %f1, %f314;
	add.s32 	%r721, %r3, 78;
	cvt.rn.f32.s32 	%f315, %r721;
	setp.gt.f32 	%p397, %f1, %f315;
	add.s32 	%r722, %r3, 76;
	cvt.rn.f32.s32 	%f316, %r722;
	setp.gt.f32 	%p398, %f1, %f316;
	and.pred  	%p399, %p396, %p398;
	selp.u32 	%r723, 1, 0, %p399;
	add.s32 	%r724, %r3, 81;
	cvt.rn.f32.s32 	%f317, %r724;
	setp.leu.f32 	%p400, %f1, %f317;
	add.s32 	%r725, %r3, 82;
	cvt.rn.f32.s32 	%f318, %r725;
	setp.gt.f32 	%p401, %f1, %f318;
	selp.b32 	%r726, 3, 2, %p401;
	selp.b32 	%r727, 0, %r726, %p400;
	add.s32 	%r728, %r3, 80;
	cvt.rn.f32.s32 	%f319, %r728;
	setp.gt.f32 	%p402, %f1, %f319;
	and.pred  	%p403, %p400, %p402;
	selp.u32 	%r729, 1, 0, %p403;
	add.s32 	%r730, %r727, %r729;
	add.s32 	%r731, %r3, 85;
	cvt.rn.f32.s32 	%f320, %r731;
	setp.leu.f32 	%p404, %f1, %f320;
	add.s32 	%r732, %r3, 86;
	cvt.rn.f32.s32 	%f321, %r732;
	setp.gt.f32 	%p405, %f1, %f321;
	add.s32 	%r733, %r3, 84;
	cvt.rn.f32.s32 	%f322, %r733;
	setp.gt.f32 	%p406, %f1, %f322;
	and.pred  	%p407, %p404, %p406;
	selp.u32 	%r734, 1, 0, %p407;
	add.s32 	%r735, %r3, 89;
	cvt.rn.f32.s32 	%f323, %r735;
	setp.leu.f32 	%p408, %f1, %f323;
	add.s32 	%r736, %r3, 90;
	cvt.rn.f32.s32 	%f324, %r736;
	setp.gt.f32 	%p409, %f1, %f324;
	selp.b32 	%r737, 3, 2, %p409;
	selp.b32 	%r738, 0, %r737, %p408;
	add.s32 	%r739, %r3, 88;
	cvt.rn.f32.s32 	%f325, %r739;
	setp.gt.f32 	%p410, %f1, %f325;
	and.pred  	%p411, %p408, %p410;
	selp.u32 	%r740, 1, 0, %p411;
	add.s32 	%r741, %r738, %r740;
	add.s32 	%r742, %r3, 93;
	cvt.rn.f32.s32 	%f326, %r742;
	setp.leu.f32 	%p412, %f1, %f326;
	add.s32 	%r743, %r3, 94;
	cvt.rn.f32.s32 	%f327, %r743;
	setp.gt.f32 	%p413, %f1, %f327;
	add.s32 	%r744, %r3, 92;
	cvt.rn.f32.s32 	%f328, %r744;
	setp.gt.f32 	%p414, %f1, %f328;
	and.pred  	%p415, %p412, %p414;
	selp.u32 	%r745, 1, 0, %p415;
	add.s32 	%r746, %r3, 97;
	cvt.rn.f32.s32 	%f329, %r746;
	setp.leu.f32 	%p416, %f1, %f329;
	add.s32 	%r747, %r3, 98;
	cvt.rn.f32.s32 	%f330, %r747;
	setp.gt.f32 	%p417, %f1, %f330;
	selp.b32 	%r748, 3, 2, %p417;
	selp.b32 	%r749, 0, %r748, %p416;
	add.s32 	%r750, %r3, 96;
	cvt.rn.f32.s32 	%f331, %r750;
	setp.gt.f32 	%p418, %f1, %f331;
	and.pred  	%p419, %p416, %p418;
	selp.u32 	%r751, 1, 0, %p419;
	add.s32 	%r752, %r749, %r751;
	add.s32 	%r753, %r3, 101;
	cvt.rn.f32.s32 	%f332, %r753;
	setp.leu.f32 	%p420, %f1, %f332;
	add.s32 	%r754, %r3, 102;
	cvt.rn.f32.s32 	%f333, %r754;
	setp.gt.f32 	%p421, %f1, %f333;
	add.s32 	%r755, %r3, 100;
	cvt.rn.f32.s32 	%f334, %r755;
	setp.gt.f32 	%p422, %f1, %f334;
	and.pred  	%p423, %p420, %p422;
	selp.u32 	%r756, 1, 0, %p423;
	add.s32 	%r757, %r3, 105;
	cvt.rn.f32.s32 	%f335, %r757;
	setp.leu.f32 	%p424, %f1, %f335;
	add.s32 	%r758, %r3, 106;
	cvt.rn.f32.s32 	%f336, %r758;
	setp.gt.f32 	%p425, %f1, %f336;
	selp.b32 	%r759, 3, 2, %p425;
	selp.b32 	%r760, 0, %r759, %p424;
	add.s32 	%r761, %r3, 104;
	cvt.rn.f32.s32 	%f337, %r761;
	setp.gt.f32 	%p426, %f1, %f337;
	and.pred  	%p427, %p424, %p426;
	selp.u32 	%r762, 1, 0, %p427;
	add.s32 	%r763, %r760, %r762;
	add.s32 	%r764, %r3, 109;
	cvt.rn.f32.s32 	%f338, %r764;
	setp.leu.f32 	%p428, %f1, %f338;
	add.s32 	%r765, %r3, 110;
	cvt.rn.f32.s32 	%f339, %r765;
	setp.gt.f32 	%p429, %f1, %f339;
	add.s32 	%r766, %r3, 108;
	cvt.rn.f32.s32 	%f340, %r766;
	setp.gt.f32 	%p430, %f1, %f340;
	and.pred  	%p431, %p428, %p430;
	selp.u32 	%r767, 1, 0, %p431;
	add.s32 	%r768, %r3, 113;
	cvt.rn.f32.s32 	%f341, %r768;
	setp.leu.f32 	%p432, %f1, %f341;
	add.s32 	%r769, %r3, 114;
	cvt.rn.f32.s32 	%f342, %r769;
	setp.gt.f32 	%p433, %f1, %f342;
	selp.b32 	%r770, 3, 2, %p433;
	selp.b32 	%r771, 0, %r770, %p432;
	add.s32 	%r772, %r3, 112;
	cvt.rn.f32.s32 	%f343, %r772;
	setp.gt.f32 	%p434, %f1, %f343;
	and.pred  	%p435, %p432, %p434;
	selp.u32 	%r773, 1, 0, %p435;
	add.s32 	%r774, %r771, %r773;
	add.s32 	%r775, %r3, 117;
	cvt.rn.f32.s32 	%f344, %r775;
	setp.leu.f32 	%p436, %f1, %f344;
	add.s32 	%r776, %r3, 118;
	cvt.rn.f32.s32 	%f345, %r776;
	setp.gt.f32 	%p437, %f1, %f345;
	add.s32 	%r777, %r3, 116;
	cvt.rn.f32.s32 	%f346, %r777;
	setp.gt.f32 	%p438, %f1, %f346;
	and.pred  	%p439, %p436, %p438;
	selp.u32 	%r778, 1, 0, %p439;
	add.s32 	%r779, %r3, 121;
	cvt.rn.f32.s32 	%f347, %r779;
	setp.leu.f32 	%p440, %f1, %f347;
	add.s32 	%r780, %r3, 122;
	cvt.rn.f32.s32 	%f348, %r780;
	setp.gt.f32 	%p441, %f1, %f348;
	selp.b32 	%r781, 3, 2, %p441;
	selp.b32 	%r782, 0, %r781, %p440;
	add.s32 	%r783, %r3, 120;
	cvt.rn.f32.s32 	%f349, %r783;
	setp.gt.f32 	%p442, %f1, %f349;
	and.pred  	%p443, %p440, %p442;
	selp.u32 	%r784, 1, 0, %p443;
	add.s32 	%r785, %r782, %r784;
	add.s32 	%r786, %r3, 125;
	cvt.rn.f32.s32 	%f350, %r786;
	setp.leu.f32 	%p444, %f1, %f350;
	add.s32 	%r787, %r3, 126;
	cvt.rn.f32.s32 	%f351, %r787;
	setp.gt.f32 	%p445, %f1, %f351;
	add.s32 	%r788, %r3, 124;
	cvt.rn.f32.s32 	%f352, %r788;
	setp.gt.f32 	%p446, %f1, %f352;
	and.pred  	%p447, %p444, %p446;
	selp.u32 	%r789, 1, 0, %p447;
	add.s32 	%r790, %r3, 129;
	cvt.rn.f32.s32 	%f353, %r790;
	setp.leu.f32 	%p448, %f1, %f353;
	add.s32 	%r791, %r3, 130;
	cvt.rn.f32.s32 	%f354, %r791;
	setp.gt.f32 	%p449, %f1, %f354;
	selp.b32 	%r792, 3, 2, %p449;
	selp.b32 	%r793, 0, %r792, %p448;
	add.s32 	%r794, %r3, 128;
	cvt.rn.f32.s32 	%f355, %r794;
	setp.gt.f32 	%p450, %f1, %f355;
	and.pred  	%p451, %p448, %p450;
	selp.u32 	%r795, 1, 0, %p451;
	add.s32 	%r796, %r793, %r795;
	add.s32 	%r797, %r3, 133;
	cvt.rn.f32.s32 	%f356, %r797;
	setp.leu.f32 	%p452, %f1, %f356;
	add.s32 	%r798, %r3, 134;
	cvt.rn.f32.s32 	%f357, %r798;
	setp.gt.f32 	%p453, %f1, %f357;
	add.s32 	%r799, %r3, 132;
	cvt.rn.f32.s32 	%f358, %r799;
	setp.gt.f32 	%p454, %f1, %f358;
	and.pred  	%p455, %p452, %p454;
	selp.u32 	%r800, 1, 0, %p455;
	add.s32 	%r801, %r3, 137;
	cvt.rn.f32.s32 	%f359, %r801;
	setp.leu.f32 	%p456, %f1, %f359;
	add.s32 	%r802, %r3, 138;
	cvt.rn.f32.s32 	%f360, %r802;
	setp.gt.f32 	%p457, %f1, %f360;
	selp.b32 	%r803, 3, 2, %p457;
	selp.b32 	%r804, 0, %r803, %p456;
	add.s32 	%r805, %r3, 136;
	cvt.rn.f32.s32 	%f361, %r805;
	setp.gt.f32 	%p458, %f1, %f361;
	and.pred  	%p459, %p456, %p458;
	selp.u32 	%r806, 1, 0, %p459;
	add.s32 	%r807, %r804, %r806;
	add.s32 	%r808, %r3, 141;
	cvt.rn.f32.s32 	%f362, %r808;
	setp.leu.f32 	%p460, %f1, %f362;
	add.s32 	%r809, %r3, 142;
	cvt.rn.f32.s32 	%f363, %r809;
	setp.gt.f32 	%p461, %f1, %f363;
	add.s32 	%r810, %r3, 140;
	cvt.rn.f32.s32 	%f364, %r810;
	setp.gt.f32 	%p462, %f1, %f364;
	and.pred  	%p463, %p460, %p462;
	selp.u32 	%r811, 1, 0, %p463;
	add.s32 	%r812, %r3, 145;
	cvt.rn.f32.s32 	%f365, %r812;
	setp.leu.f32 	%p464, %f1, %f365;
	add.s32 	%r813, %r3, 146;
	cvt.rn.f32.s32 	%f366, %r813;
	setp.gt.f32 	%p465, %f1, %f366;
	selp.b32 	%r814, 3, 2, %p465;
	selp.b32 	%r815, 0, %r814, %p464;
	add.s32 	%r816, %r3, 144;
	cvt.rn.f32.s32 	%f367, %r816;
	setp.gt.f32 	%p466, %f1, %f367;
	and.pred  	%p467, %p464, %p466;
	selp.u32 	%r817, 1, 0, %p467;
	add.s32 	%r818, %r815, %r817;
	add.s32 	%r819, %r3, 149;
	cvt.rn.f32.s32 	%f368, %r819;
	setp.leu.f32 	%p468, %f1, %f368;
	add.s32 	%r820, %r3, 150;
	cvt.rn.f32.s32 	%f369, %r820;
	setp.gt.f32 	%p469, %f1, %f369;
	add.s32 	%r821, %r3, 148;
	cvt.rn.f32.s32 	%f370, %r821;
	setp.gt.f32 	%p470, %f1, %f370;
	and.pred  	%p471, %p468, %p470;
	selp.u32 	%r822, 1, 0, %p471;
	add.s32 	%r823, %r3, 153;
	cvt.rn.f32.s32 	%f371, %r823;
	setp.leu.f32 	%p472, %f1, %f371;
	add.s32 	%r824, %r3, 154;
	cvt.rn.f32.s32 	%f372, %r824;
	setp.gt.f32 	%p473, %f1, %f372;
	selp.b32 	%r825, 3, 2, %p473;
	selp.b32 	%r826, 0, %r825, %p472;
	add.s32 	%r827, %r3, 152;
	cvt.rn.f32.s32 	%f373, %r827;
	setp.gt.f32 	%p474, %f1, %f373;
	and.pred  	%p475, %p472, %p474;
	selp.u32 	%r828, 1, 0, %p475;
	add.s32 	%r829, %r826, %r828;
	add.s32 	%r830, %r3, 157;
	cvt.rn.f32.s32 	%f374, %r830;
	setp.leu.f32 	%p476, %f1, %f374;
	add.s32 	%r831, %r3, 158;
	cvt.rn.f32.s32 	%f375, %r831;
	setp.gt.f32 	%p477, %f1, %f375;
	add.s32 	%r832, %r3, 156;
	cvt.rn.f32.s32 	%f376, %r832;
	setp.gt.f32 	%p478, %f1, %f376;
	and.pred  	%p479, %p476, %p478;
	selp.u32 	%r833, 1, 0, %p479;
	add.s32 	%r834, %r3, 161;
	cvt.rn.f32.s32 	%f377, %r834;
	setp.leu.f32 	%p480, %f1, %f377;
	add.s32 	%r835, %r3, 162;
	cvt.rn.f32.s32 	%f378, %r835;
	setp.gt.f32 	%p481, %f1, %f378;
	selp.b32 	%r836, 3, 2, %p481;
	selp.b32 	%r837, 0, %r836, %p480;
	add.s32 	%r838, %r3, 160;
	cvt.rn.f32.s32 	%f379, %r838;
	setp.gt.f32 	%p482, %f1, %f379;
	and.pred  	%p483, %p480, %p482;
	selp.u32 	%r839, 1, 0, %p483;
	add.s32 	%r840, %r837, %r839;
	add.s32 	%r841, %r3, 165;
	cvt.rn.f32.s32 	%f380, %r841;
	setp.leu.f32 	%p484, %f1, %f380;
	add.s32 	%r842, %r3, 166;
	cvt.rn.f32.s32 	%f381, %r842;
	setp.gt.f32 	%p485, %f1, %f381;
	add.s32 	%r843, %r3, 164;
	cvt.rn.f32.s32 	%f382, %r843;
	setp.gt.f32 	%p486, %f1, %f382;
	and.pred  	%p487, %p484, %p486;
	selp.u32 	%r844, 1, 0, %p487;
	add.s32 	%r845, %r3, 169;
	cvt.rn.f32.s32 	%f383, %r845;
	setp.leu.f32 	%p488, %f1, %f383;
	add.s32 	%r846, %r3, 170;
	cvt.rn.f32.s32 	%f384, %r846;
	setp.gt.f32 	%p489, %f1, %f384;
	selp.b32 	%r847, 3, 2, %p489;
	selp.b32 	%r848, 0, %r847, %p488;
	add.s32 	%r849, %r3, 168;
	cvt.rn.f32.s32 	%f385, %r849;
	setp.gt.f32 	%p490, %f1, %f385;
	and.pred  	%p491, %p488, %p490;
	selp.u32 	%r850, 1, 0, %p491;
	add.s32 	%r851, %r848, %r850;
	add.s32 	%r852, %r3, 173;
	cvt.rn.f32.s32 	%f386, %r852;
	setp.leu.f32 	%p492, %f1, %f386;
	add.s32 	%r853, %r3, 174;
	cvt.rn.f32.s32 	%f387, %r853;
	setp.gt.f32 	%p493, %f1, %f387;
	add.s32 	%r854, %r3, 172;
	cvt.rn.f32.s32 	%f388, %r854;
	setp.gt.f32 	%p494, %f1, %f388;
	and.pred  	%p495, %p492, %p494;
	selp.u32 	%r855, 1, 0, %p495;
	add.s32 	%r856, %r3, 177;
	cvt.rn.f32.s32 	%f389, %r856;
	setp.leu.f32 	%p496, %f1, %f389;
	add.s32 	%r857, %r3, 178;
	cvt.rn.f32.s32 	%f390, %r857;
	setp.gt.f32 	%p497, %f1, %f390;
	selp.b32 	%r858, 3, 2, %p497;
	selp.b32 	%r859, 0, %r858, %p496;
	add.s32 	%r860, %r3, 176;
	cvt.rn.f32.s32 	%f391, %r860;
	setp.gt.f32 	%p498, %f1, %f391;
	and.pred  	%p499, %p496, %p498;
	selp.u32 	%r861, 1, 0, %p499;
	add.s32 	%r862, %r859, %r861;
	add.s32 	%r863, %r3, 181;
	cvt.rn.f32.s32 	%f392, %r863;
	setp.leu.f32 	%p500, %f1, %f392;
	add.s32 	%r864, %r3, 182;
	cvt.rn.f32.s32 	%f393, %r864;
	setp.gt.f32 	%p501, %f1, %f393;
	add.s32 	%r865, %r3, 180;
	cvt.rn.f32.s32 	%f394, %r865;
	setp.gt.f32 	%p502, %f1, %f394;
	and.pred  	%p503, %p500, %p502;
	selp.u32 	%r866, 1, 0, %p503;
	add.s32 	%r867, %r3, 185;
	cvt.rn.f32.s32 	%f395, %r867;
	setp.leu.f32 	%p504, %f1, %f395;
	add.s32 	%r868, %r3, 186;
	cvt.rn.f32.s32 	%f396, %r868;
	setp.gt.f32 	%p505, %f1, %f396;
	selp.b32 	%r869, 3, 2, %p505;
	selp.b32 	%r870, 0, %r869, %p504;
	add.s32 	%r871, %r3, 184;
	cvt.rn.f32.s32 	%f397, %r871;
	setp.gt.f32 	%p506, %f1, %f397;
	and.pred  	%p507, %p504, %p506;
	selp.u32 	%r872, 1, 0, %p507;
	add.s32 	%r873, %r870, %r872;
	add.s32 	%r874, %r3, 189;
	cvt.rn.f32.s32 	%f398, %r874;
	setp.leu.f32 	%p508, %f1, %f398;
	add.s32 	%r875, %r3, 190;
	cvt.rn.f32.s32 	%f399, %r875;
	setp.gt.f32 	%p509, %f1, %f399;
	add.s32 	%r876, %r3, 188;
	cvt.rn.f32.s32 	%f400, %r876;
	setp.gt.f32 	%p510, %f1, %f400;
	and.pred  	%p511, %p508, %p510;
	selp.u32 	%r877, 1, 0, %p511;
	add.s32 	%r878, %r3, 193;
	cvt.rn.f32.s32 	%f401, %r878;
	setp.leu.f32 	%p512, %f1, %f401;
	add.s32 	%r879, %r3, 194;
	cvt.rn.f32.s32 	%f402, %r879;
	setp.gt.f32 	%p513, %f1, %f402;
	selp.b32 	%r880, 3, 2, %p513;
	selp.b32 	%r881, 0, %r880, %p512;
	add.s32 	%r882, %r3, 192;
	cvt.rn.f32.s32 	%f403, %r882;
	setp.gt.f32 	%p514, %f1, %f403;
	and.pred  	%p515, %p512, %p514;
	selp.u32 	%r883, 1, 0, %p515;
	add.s32 	%r884, %r881, %r883;
	add.s32 	%r885, %r3, 197;
	cvt.rn.f32.s32 	%f404, %r885;
	setp.leu.f32 	%p516, %f1, %f404;
	add.s32 	%r886, %r3, 198;
	cvt.rn.f32.s32 	%f405, %r886;
	setp.gt.f32 	%p517, %f1, %f405;
	add.s32 	%r887, %r3, 196;
	cvt.rn.f32.s32 	%f406, %r887;
	setp.gt.f32 	%p518, %f1, %f406;
	and.pred  	%p519, %p516, %p518;
	selp.u32 	%r888, 1, 0, %p519;
	add.s32 	%r889, %r3, 201;
	cvt.rn.f32.s32 	%f407, %r889;
	setp.leu.f32 	%p520, %f1, %f407;
	add.s32 	%r890, %r3, 202;
	cvt.rn.f32.s32 	%f408, %r890;
	setp.gt.f32 	%p521, %f1, %f408;
	selp.b32 	%r891, 3, 2, %p521;
	selp.b32 	%r892, 0, %r891, %p520;
	add.s32 	%r893, %r3, 200;
	cvt.rn.f32.s32 	%f409, %r893;
	setp.gt.f32 	%p522, %f1, %f409;
	and.pred  	%p523, %p520, %p522;
	selp.u32 	%r894, 1, 0, %p523;
	add.s32 	%r895, %r892, %r894;
	add.s32 	%r896, %r3, 205;
	cvt.rn.f32.s32 	%f410, %r896;
	setp.leu.f32 	%p524, %f1, %f410;
	add.s32 	%r897, %r3, 206;
	cvt.rn.f32.s32 	%f411, %r897;
	setp.gt.f32 	%p525, %f1, %f411;
	add.s32 	%r898, %r3, 204;
	cvt.rn.f32.s32 	%f412, %r898;
	setp.gt.f32 	%p526, %f1, %f412;
	and.pred  	%p527, %p524, %p526;
	selp.u32 	%r899, 1, 0, %p527;
	add.s32 	%r900, %r3, 209;
	cvt.rn.f32.s32 	%f413, %r900;
	setp.leu.f32 	%p528, %f1, %f413;
	add.s32 	%r901, %r3, 210;
	cvt.rn.f32.s32 	%f414, %r901;
	setp.gt.f32 	%p529, %f1, %f414;
	selp.b32 	%r902, 3, 2, %p529;
	selp.b32 	%r903, 0, %r902, %p528;
	add.s32 	%r904, %r3, 208;
	cvt.rn.f32.s32 	%f415, %r904;
	setp.gt.f32 	%p530, %f1, %f415;
	and.pred  	%p531, %p528, %p530;
	selp.u32 	%r905, 1, 0, %p531;
	add.s32 	%r906, %r903, %r905;
	add.s32 	%r907, %r3, 213;
	cvt.rn.f32.s32 	%f416, %r907;
	setp.leu.f32 	%p532, %f1, %f416;
	add.s32 	%r908, %r3, 214;
	cvt.rn.f32.s32 	%f417, %r908;
	setp.gt.f32 	%p533, %f1, %f417;
	add.s32 	%r909, %r3, 212;
	cvt.rn.f32.s32 	%f418, %r909;
	setp.gt.f32 	%p534, %f1, %f418;
	and.pred  	%p535, %p532, %p534;
	selp.u32 	%r910, 1, 0, %p535;
	add.s32 	%r911, %r3, 217;
	cvt.rn.f32.s32 	%f419, %r911;
	setp.leu.f32 	%p536, %f1, %f419;
	add.s32 	%r912, %r3, 218;
	cvt.rn.f32.s32 	%f420, %r912;
	setp.gt.f32 	%p537, %f1, %f420;
	selp.b32 	%r913, 3, 2, %p537;
	selp.b32 	%r914, 0, %r913, %p536;
	add.s32 	%r915, %r3, 216;
	cvt.rn.f32.s32 	%f421, %r915;
	setp.gt.f32 	%p538, %f1, %f421;
	and.pred  	%p539, %p536, %p538;
	selp.u32 	%r916, 1, 0, %p539;
	add.s32 	%r917, %r914, %r916;
	add.s32 	%r918, %r3, 221;
	cvt.rn.f32.s32 	%f422, %r918;
	setp.leu.f32 	%p540, %f1, %f422;
	add.s32 	%r919, %r3, 222;
	cvt.rn.f32.s32 	%f423, %r919;
	setp.gt.f32 	%p541, %f1, %f423;
	add.s32 	%r920, %r3, 220;
	cvt.rn.f32.s32 	%f424, %r920;
	setp.gt.f32 	%p542, %f1, %f424;
	and.pred  	%p543, %p540, %p542;
	selp.u32 	%r921, 1, 0, %p543;
	add.s32 	%r922, %r3, 225;
	cvt.rn.f32.s32 	%f425, %r922;
	setp.leu.f32 	%p544, %f1, %f425;
	add.s32 	%r923, %r3, 226;
	cvt.rn.f32.s32 	%f426, %r923;
	setp.gt.f32 	%p545, %f1, %f426;
	selp.b32 	%r924, 3, 2, %p545;
	selp.b32 	%r925, 0, %r924, %p544;
	add.s32 	%r926, %r3, 224;
	cvt.rn.f32.s32 	%f427, %r926;
	setp.gt.f32 	%p546, %f1, %f427;
	and.pred  	%p547, %p544, %p546;
	selp.u32 	%r927, 1, 0, %p547;
	add.s32 	%r928, %r925, %r927;
	add.s32 	%r929, %r3, 229;
	cvt.rn.f32.s32 	%f428, %r929;
	setp.leu.f32 	%p548, %f1, %f428;
	add.s32 	%r930, %r3, 230;
	cvt.rn.f32.s32 	%f429, %r930;
	setp.gt.f32 	%p549, %f1, %f429;
	add.s32 	%r931, %r3, 228;
	cvt.rn.f32.s32 	%f430, %r931;
	setp.gt.f32 	%p550, %f1, %f430;
	and.pred  	%p551, %p548, %p550;
	selp.u32 	%r932, 1, 0, %p551;
	add.s32 	%r933, %r3, 233;
	cvt.rn.f32.s32 	%f431, %r933;
	setp.leu.f32 	%p552, %f1, %f431;
	add.s32 	%r934, %r3, 234;
	cvt.rn.f32.s32 	%f432, %r934;
	setp.gt.f32 	%p553, %f1, %f432;
	selp.b32 	%r935, 3, 2, %p553;
	selp.b32 	%r936, 0, %r935, %p552;
	add.s32 	%r937, %r3, 232;
	cvt.rn.f32.s32 	%f433, %r937;
	setp.gt.f32 	%p554, %f1, %f433;
	and.pred  	%p555, %p552, %p554;
	selp.u32 	%r938, 1, 0, %p555;
	add.s32 	%r939, %r936, %r938;
	add.s32 	%r940, %r3, 237;
	cvt.rn.f32.s32 	%f434, %r940;
	setp.leu.f32 	%p556, %f1, %f434;
	add.s32 	%r941, %r3, 238;
	cvt.rn.f32.s32 	%f435, %r941;
	setp.gt.f32 	%p557, %f1, %f435;
	add.s32 	%r942, %r3, 236;
	cvt.rn.f32.s32 	%f436, %r942;
	setp.gt.f32 	%p558, %f1, %f436;
	and.pred  	%p559, %p556, %p558;
	selp.u32 	%r943, 1, 0, %p559;
	add.s32 	%r944, %r3, 241;
	cvt.rn.f32.s32 	%f437, %r944;
	setp.leu.f32 	%p560, %f1, %f437;
	add.s32 	%r945, %r3, 242;
	cvt.rn.f32.s32 	%f438, %r945;
	setp.gt.f32 	%p561, %f1, %f438;
	selp.b32 	%r946, 3, 2, %p561;
	selp.b32 	%r947, 0, %r946, %p560;
	add.s32 	%r948, %r3, 240;
	cvt.rn.f32.s32 	%f439, %r948;
	setp.gt.f32 	%p562, %f1, %f439;
	and.pred  	%p563, %p560, %p562;
	selp.u32 	%r949, 1, 0, %p563;
	add.s32 	%r950, %r947, %r949;
	add.s32 	%r951, %r3, 245;
	cvt.rn.f32.s32 	%f440, %r951;
	setp.leu.f32 	%p564, %f1, %f440;
	add.s32 	%r952, %r3, 246;
	cvt.rn.f32.s32 	%f441, %r952;
	setp.gt.f32 	%p565, %f1, %f441;
	add.s32 	%r953, %r3, 244;
	cvt.rn.f32.s32 	%f442, %r953;
	setp.gt.f32 	%p566, %f1, %f442;
	and.pred  	%p567, %p564, %p566;
	selp.u32 	%r954, 1, 0, %p567;
	add.s32 	%r955, %r3, 249;
	cvt.rn.f32.s32 	%f443, %r955;
	setp.leu.f32 	%p568, %f1, %f443;
	add.s32 	%r956, %r3, 250;
	cvt.rn.f32.s32 	%f444, %r956;
	setp.gt.f32 	%p569, %f1, %f444;
	selp.b32 	%r957, 3, 2, %p569;
	selp.b32 	%r958, 0, %r957, %p568;
	add.s32 	%r959, %r3, 248;
	cvt.rn.f32.s32 	%f445, %r959;
	setp.gt.f32 	%p570, %f1, %f445;
	and.pred  	%p571, %p568, %p570;
	selp.u32 	%r960, 1, 0, %p571;
	add.s32 	%r961, %r958, %r960;
	add.s32 	%r962, %r3, 253;
	cvt.rn.f32.s32 	%f446, %r962;
	setp.leu.f32 	%p572, %f1, %f446;
	add.s32 	%r963, %r3, 254;
	cvt.rn.f32.s32 	%f447, %r963;
	setp.gt.f32 	%p573, %f1, %f447;
	add.s32 	%r964, %r3, 252;
	cvt.rn.f32.s32 	%f448, %r964;
	setp.gt.f32 	%p574, %f1, %f448;
	and.pred  	%p575, %p572, %p574;
	selp.u32 	%r965, 1, 0, %p575;
	add.s32 	%r966, %r3, 3;
	cvt.rn.f32.s32 	%f449, %r966;
	setp.leu.f32 	%p576, %f1, %f449;
	selp.b32 	%r967, 7, 6, %p325;
	selp.b32 	%r968, 4, %r967, %p324;
	add.s32 	%r969, %r968, %r624;
	selp.b32 	%r970, %r620, %r969, %p576;
	add.s32 	%r971, %r3, 11;
	cvt.rn.f32.s32 	%f450, %r971;
	setp.leu.f32 	%p577, %f1, %f450;
	selp.b32 	%r972, 7, 6, %p333;
	selp.b32 	%r973, 4, %r972, %p332;
	add.s32 	%r974, %r973, %r635;
	selp.b32 	%r975, %r631, %r974, %p577;
	add.s32 	%r976, %r3, 19;
	cvt.rn.f32.s32 	%f451, %r976;
	setp.leu.f32 	%p578, %f1, %f451;
	selp.b32 	%r977, 7, 6, %p341;
	selp.b32 	%r978, 4, %r977, %p340;
	add.s32 	%r979, %r978, %r646;
	selp.b32 	%r980, %r642, %r979, %p578;
	add.s32 	%r981, %r3, 27;
	cvt.rn.f32.s32 	%f452, %r981;
	setp.leu.f32 	%p579, %f1, %f452;
	selp.b32 	%r982, 7, 6, %p349;
	selp.b32 	%r983, 4, %r982, %p348;
	add.s32 	%r984, %r983, %r657;
	selp.b32 	%r985, %r653, %r984, %p579;
	add.s32 	%r986, %r3, 35;
	cvt.rn.f32.s32 	%f453, %r986;
	setp.leu.f32 	%p580, %f1, %f453;
	selp.b32 	%r987, 7, 6, %p357;
	selp.b32 	%r988, 4, %r987, %p356;
	add.s32 	%r989, %r988, %r668;
	selp.b32 	%r990, %r664, %r989, %p580;
	add.s32 	%r991, %r3, 43;
	cvt.rn.f32.s32 	%f454, %r991;
	setp.leu.f32 	%p581, %f1, %f454;
	selp.b32 	%r992, 7, 6, %p365;
	selp.b32 	%r993, 4, %r992, %p364;
	add.s32 	%r994, %r993, %r679;
	selp.b32 	%r995, %r675, %r994, %p581;
	add.s32 	%r996, %r3, 51;
	cvt.rn.f32.s32 	%f455, %r996;
	setp.leu.f32 	%p582, %f1, %f455;
	selp.b32 	%r997, 7, 6, %p373;
	selp.b32 	%r998, 4, %r997, %p372;
	add.s32 	%r999, %r998, %r690;
	selp.b32 	%r1000, %r686, %r999, %p582;
	add.s32 	%r1001, %r3, 59;
	cvt.rn.f32.s32 	%f456, %r1001;
	setp.leu.f32 	%p583, %f1, %f456;
	selp.b32 	%r1002, 7, 6, %p381;
	selp.b32 	%r1003, 4, %r1002, %p380;
	add.s32 	%r1004, %r1003, %r701;
	selp.b32 	%r1005, %r697, %r1004, %p583;
	add.s32 	%r1006, %r3, 67;
	cvt.rn.f32.s32 	%f457, %r1006;
	setp.leu.f32 	%p584, %f1, %f457;
	selp.b32 	%r1007, 7, 6, %p389;
	selp.b32 	%r1008, 4, %r1007, %p388;
	add.s32 	%r1009, %r1008, %r712;
	selp.b32 	%r1010, %r708, %r1009, %p584;
	add.s32 	%r1011, %r3, 75;
	cvt.rn.f32.s32 	%f458, %r1011;
	setp.leu.f32 	%p585, %f1, %f458;
	selp.b32 	%r1012, 7, 6, %p397;
	selp.b32 	%r1013, 4, %r1012, %p396;
	add.s32 	%r1014, %r1013, %r723;
	selp.b32 	%r1015, %r719, %r1014, %p585;
	add.s32 	%r1016, %r3, 83;
	cvt.rn.f32.s32 	%f459, %r1016;
	setp.leu.f32 	%p586, %f1, %f459;
	selp.b32 	%r1017, 7, 6, %p405;
	selp.b32 	%r1018, 4, %r1017, %p404;
	add.s32 	%r1019, %r1018, %r734;
	selp.b32 	%r1020, %r730, %r1019, %p586;
	add.s32 	%r1021, %r3, 91;
	cvt.rn.f32.s32 	%f460, %r1021;
	setp.leu.f32 	%p587, %f1, %f460;
	selp.b32 	%r1022, 7, 6, %p413;
	selp.b32 	%r1023, 4, %r1022, %p412;
	add.s32 	%r1024, %r1023, %r745;
	selp.b32 	%r1025, %r741, %r1024, %p587;
	add.s32 	%r1026, %r3, 99;
	cvt.rn.f32.s32 	%f461, %r1026;
	setp.leu.f32 	%p588, %f1, %f461;
	selp.b32 	%r1027, 7, 6, %p421;
	selp.b32 	%r1028, 4, %r1027, %p420;
	add.s32 	%r1029, %r1028, %r756;
	selp.b32 	%r1030, %r752, %r1029, %p588;
	add.s32 	%r1031, %r3, 107;
	cvt.rn.f32.s32 	%f462, %r1031;
	setp.leu.f32 	%p589, %f1, %f462;
	selp.b32 	%r1032, 7, 6, %p429;
	selp.b32 	%r1033, 4, %r1032, %p428;
	add.s32 	%r1034, %r1033, %r767;
	selp.b32 	%r1035, %r763, %r1034, %p589;
	add.s32 	%r1036, %r3, 115;
	cvt.rn.f32.s32 	%f463, %r1036;
	setp.leu.f32 	%p590, %f1, %f463;
	selp.b32 	%r1037, 7, 6, %p437;
	selp.b32 	%r1038, 4, %r1037, %p436;
	add.s32 	%r1039, %r1038, %r778;
	selp.b32 	%r1040, %r774, %r1039, %p590;
	add.s32 	%r1041, %r3, 123;
	cvt.rn.f32.s32 	%f464, %r1041;
	setp.leu.f32 	%p591, %f1, %f464;
	selp.b32 	%r1042, 7, 6, %p445;
	selp.b32 	%r1043, 4, %r1042, %p444;
	add.s32 	%r1044, %r1043, %r789;
	selp.b32 	%r1045, %r785, %r1044, %p591;
	add.s32 	%r1046, %r3, 131;
	cvt.rn.f32.s32 	%f465, %r1046;
	setp.leu.f32 	%p592, %f1, %f465;
	selp.b32 	%r1047, 7, 6, %p453;
	selp.b32 	%r1048, 4, %r1047, %p452;
	add.s32 	%r1049, %r1048, %r800;
	selp.b32 	%r1050, %r796, %r1049, %p592;
	add.s32 	%r1051, %r3, 139;
	cvt.rn.f32.s32 	%f466, %r1051;
	setp.leu.f32 	%p593, %f1, %f466;
	selp.b32 	%r1052, 7, 6, %p461;
	selp.b32 	%r1053, 4, %r1052, %p460;
	add.s32 	%r1054, %r1053, %r811;
	selp.b32 	%r1055, %r807, %r1054, %p593;
	add.s32 	%r1056, %r3, 147;
	cvt.rn.f32.s32 	%f467, %r1056;
	setp.leu.f32 	%p594, %f1, %f467;
	selp.b32 	%r1057, 7, 6, %p469;
	selp.b32 	%r1058, 4, %r1057, %p468;
	add.s32 	%r1059, %r1058, %r822;
	selp.b32 	%r1060, %r818, %r1059, %p594;
	add.s32 	%r1061, %r3, 155;
	cvt.rn.f32.s32 	%f468, %r1061;
	setp.leu.f32 	%p595, %f1, %f468;
	selp.b32 	%r1062, 7, 6, %p477;
	selp.b32 	%r1063, 4, %r1062, %p476;
	add.s32 	%r1064, %r1063, %r833;
	selp.b32 	%r1065, %r829, %r1064, %p595;
	add.s32 	%r1066, %r3, 163;
	cvt.rn.f32.s32 	%f469, %r1066;
	setp.leu.f32 	%p596, %f1, %f469;
	selp.b32 	%r1067, 7, 6, %p485;
	selp.b32 	%r1068, 4, %r1067, %p484;
	add.s32 	%r1069, %r1068, %r844;
	selp.b32 	%r1070, %r840, %r1069, %p596;
	add.s32 	%r1071, %r3, 171;
	cvt.rn.f32.s32 	%f470, %r1071;
	setp.leu.f32 	%p597, %f1, %f470;
	selp.b32 	%r1072, 7, 6, %p493;
	selp.b32 	%r1073, 4, %r1072, %p492;
	add.s32 	%r1074, %r1073, %r855;
	selp.b32 	%r1075, %r851, %r1074, %p597;
	add.s32 	%r1076, %r3, 179;
	cvt.rn.f32.s32 	%f471, %r1076;
	setp.leu.f32 	%p598, %f1, %f471;
	selp.b32 	%r1077, 7, 6, %p501;
	selp.b32 	%r1078, 4, %r1077, %p500;
	add.s32 	%r1079, %r1078, %r866;
	selp.b32 	%r1080, %r862, %r1079, %p598;
	add.s32 	%r1081, %r3, 187;
	cvt.rn.f32.s32 	%f472, %r1081;
	setp.leu.f32 	%p599, %f1, %f472;
	selp.b32 	%r1082, 7, 6, %p509;
	selp.b32 	%r1083, 4, %r1082, %p508;
	add.s32 	%r1084, %r1083, %r877;
	selp.b32 	%r1085, %r873, %r1084, %p599;
	add.s32 	%r1086, %r3, 195;
	cvt.rn.f32.s32 	%f473, %r1086;
	setp.leu.f32 	%p600, %f1, %f473;
	selp.b32 	%r1087, 7, 6, %p517;
	selp.b32 	%r1088, 4, %r1087, %p516;
	add.s32 	%r1089, %r1088, %r888;
	selp.b32 	%r1090, %r884, %r1089, %p600;
	add.s32 	%r1091, %r3, 203;
	cvt.rn.f32.s32 	%f474, %r1091;
	setp.leu.f32 	%p601, %f1, %f474;
	selp.b32 	%r1092, 7, 6, %p525;
	selp.b32 	%r1093, 4, %r1092, %p524;
	add.s32 	%r1094, %r1093, %r899;
	selp.b32 	%r1095, %r895, %r1094, %p601;
	add.s32 	%r1096, %r3, 211;
	cvt.rn.f32.s32 	%f475, %r1096;
	setp.leu.f32 	%p602, %f1, %f475;
	selp.b32 	%r1097, 7, 6, %p533;
	selp.b32 	%r1098, 4, %r1097, %p532;
	add.s32 	%r1099, %r1098, %r910;
	selp.b32 	%r1100, %r906, %r1099, %p602;
	add.s32 	%r1101, %r3, 219;
	cvt.rn.f32.s32 	%f476, %r1101;
	setp.leu.f32 	%p603, %f1, %f476;
	selp.b32 	%r1102, 7, 6, %p541;
	selp.b32 	%r1103, 4, %r1102, %p540;
	add.s32 	%r1104, %r1103, %r921;
	selp.b32 	%r1105, %r917, %r1104, %p603;
	add.s32 	%r1106, %r3, 227;
	cvt.rn.f32.s32 	%f477, %r1106;
	setp.leu.f32 	%p604, %f1, %f477;
	selp.b32 	%r1107, 7, 6, %p549;
	selp.b32 	%r1108, 4, %r1107, %p548;
	add.s32 	%r1109, %r1108, %r932;
	selp.b32 	%r1110, %r928, %r1109, %p604;
	add.s32 	%r1111, %r3, 235;
	cvt.rn.f32.s32 	%f478, %r1111;
	setp.leu.f32 	%p605, %f1, %f478;
	selp.b32 	%r1112, 7, 6, %p557;
	selp.b32 	%r1113, 4, %r1112, %p556;
	add.s32 	%r1114, %r1113, %r943;
	selp.b32 	%r1115, %r939, %r1114, %p605;
	add.s32 	%r1116, %r3, 243;
	cvt.rn.f32.s32 	%f479, %r1116;
	setp.leu.f32 	%p606, %f1, %f479;
	selp.b32 	%r1117, 7, 6, %p565;
	selp.b32 	%r1118, 4, %r1117, %p564;
	add.s32 	%r1119, %r1118, %r954;
	selp.b32 	%r1120, %r950, %r1119, %p606;
	add.s32 	%r1121, %r3, 251;
	cvt.rn.f32.s32 	%f480, %r1121;
	setp.leu.f32 	%p607, %f1, %f480;
	selp.b32 	%r1122, 7, 6, %p573;
	selp.b32 	%r1123, 4, %r1122, %p572;
	add.s32 	%r1124, %r1123, %r965;
	selp.b32 	%r1125, %r961, %r1124, %p607;
	add.s32 	%r1126, %r3, 7;
	cvt.rn.f32.s32 	%f481, %r1126;
	setp.leu.f32 	%p608, %f1, %f481;
	add.s32 	%r1127, %r975, 8;
	selp.b32 	%r1128, %r970, %r1127, %p608;
	add.s32 	%r1129, %r3, 23;
	cvt.rn.f32.s32 	%f482, %r1129;
	setp.leu.f32 	%p609, %f1, %f482;
	add.s32 	%r1130, %r985, 8;
	selp.b32 	%r1131, %r980, %r1130, %p609;
	add.s32 	%r1132, %r3, 39;
	cvt.rn.f32.s32 	%f483, %r1132;
	setp.leu.f32 	%p610, %f1, %f483;
	add.s32 	%r1133, %r995, 8;
	selp.b32 	%r1134, %r990, %r1133, %p610;
	add.s32 	%r1135, %r3, 55;
	cvt.rn.f32.s32 	%f484, %r1135;
	setp.leu.f32 	%p611, %f1, %f484;
	add.s32 	%r1136, %r1005, 8;
	selp.b32 	%r1137, %r1000, %r1136, %p611;
	add.s32 	%r1138, %r3, 71;
	cvt.rn.f32.s32 	%f485, %r1138;
	setp.leu.f32 	%p612, %f1, %f485;
	add.s32 	%r1139, %r1015, 8;
	selp.b32 	%r1140, %r1010, %r1139, %p612;
	add.s32 	%r1141, %r3, 87;
	cvt.rn.f32.s32 	%f486, %r1141;
	setp.leu.f32 	%p613, %f1, %f486;
	add.s32 	%r1142, %r1025, 8;
	selp.b32 	%r1143, %r1020, %r1142, %p613;
	add.s32 	%r1144, %r3, 103;
	cvt.rn.f32.s32 	%f487, %r1144;
	setp.leu.f32 	%p614, %f1, %f487;
	add.s32 	%r1145, %r1035, 8;
	selp.b32 	%r1146, %r1030, %r1145, %p614;
	add.s32 	%r1147, %r3, 119;
	cvt.rn.f32.s32 	%f488, %r1147;
	setp.leu.f32 	%p615, %f1, %f488;
	add.s32 	%r1148, %r1045, 8;
	selp.b32 	%r1149, %r1040, %r1148, %p615;
	add.s32 	%r1150, %r3, 135;
	cvt.rn.f32.s32 	%f489, %r1150;
	setp.leu.f32 	%p616, %f1, %f489;
	add.s32 	%r1151, %r1055, 8;
	selp.b32 	%r1152, %r1050, %r1151, %p616;
	add.s32 	%r1153, %r3, 151;
	cvt.rn.f32.s32 	%f490, %r1153;
	setp.leu.f32 	%p617, %f1, %f490;
	add.s32 	%r1154, %r1065, 8;
	selp.b32 	%r1155, %r1060, %r1154, %p617;
	add.s32 	%r1156, %r3, 167;
	cvt.rn.f32.s32 	%f491, %r1156;
	setp.leu.f32 	%p618, %f1, %f491;
	add.s32 	%r1157, %r1075, 8;
	selp.b32 	%r1158, %r1070, %r1157, %p618;
	add.s32 	%r1159, %r3, 183;
	cvt.rn.f32.s32 	%f492, %r1159;
	setp.leu.f32 	%p619, %f1, %f492;
	add.s32 	%r1160, %r1085, 8;
	selp.b32 	%r1161, %r1080, %r1160, %p619;
	add.s32 	%r1162, %r3, 199;
	cvt.rn.f32.s32 	%f493, %r1162;
	setp.leu.f32 	%p620, %f1, %f493;
	add.s32 	%r1163, %r1095, 8;
	selp.b32 	%r1164, %r1090, %r1163, %p620;
	add.s32 	%r1165, %r3, 215;
	cvt.rn.f32.s32 	%f494, %r1165;
	setp.leu.f32 	%p621, %f1, %f494;
	add.s32 	%r1166, %r1105, 8;
	selp.b32 	%r1167, %r1100, %r1166, %p621;
	add.s32 	%r1168, %r3, 231;
	cvt.rn.f32.s32 	%f495, %r1168;
	setp.leu.f32 	%p622, %f1, %f495;
	add.s32 	%r1169, %r1115, 8;
	selp.b32 	%r1170, %r1110, %r1169, %p622;
	add.s32 	%r1171, %r3, 247;
	cvt.rn.f32.s32 	%f496, %r1171;
	setp.leu.f32 	%p623, %f1, %f496;
	add.s32 	%r1172, %r1125, 8;
	selp.b32 	%r1173, %r1120, %r1172, %p623;
	add.s32 	%r1174, %r3, 15;
	cvt.rn.f32.s32 	%f497, %r1174;
	setp.leu.f32 	%p624, %f1, %f497;
	add.s32 	%r1175, %r1131, 16;
	selp.b32 	%r1176, %r1128, %r1175, %p624;
	add.s32 	%r1177, %r3, 47;
	cvt.rn.f32.s32 	%f498, %r1177;
	setp.leu.f32 	%p625, %f1, %f498;
	add.s32 	%r1178, %r1137, 16;
	selp.b32 	%r1179, %r1134, %r1178, %p625;
	add.s32 	%r1180, %r3, 79;
	cvt.rn.f32.s32 	%f499, %r1180;
	setp.leu.f32 	%p626, %f1, %f499;
	add.s32 	%r1181, %r1143, 16;
	selp.b32 	%r1182, %r1140, %r1181, %p626;
	add.s32 	%r1183, %r3, 111;
	cvt.rn.f32.s32 	%f500, %r1183;
	setp.leu.f32 	%p627, %f1, %f500;
	add.s32 	%r1184, %r1149, 16;
	selp.b32 	%r1185, %r1146, %r1184, %p627;
	add.s32 	%r1186, %r3, 143;
	cvt.rn.f32.s32 	%f501, %r1186;
	setp.leu.f32 	%p628, %f1, %f501;
	add.s32 	%r1187, %r1155, 16;
	selp.b32 	%r1188, %r1152, %r1187, %p628;
	add.s32 	%r1189, %r3, 175;
	cvt.rn.f32.s32 	%f502, %r1189;
	setp.leu.f32 	%p629, %f1, %f502;
	add.s32 	%r1190, %r1161, 16;
	selp.b32 	%r1191, %r1158, %r1190, %p629;
	add.s32 	%r1192, %r3, 207;
	cvt.rn.f32.s32 	%f503, %r1192;
	setp.leu.f32 	%p630, %f1, %f503;
	add.s32 	%r1193, %r1167, 16;
	selp.b32 	%r1194, %r1164, %r1193, %p630;
	add.s32 	%r1195, %r3, 239;
	cvt.rn.f32.s32 	%f504, %r1195;
	setp.leu.f32 	%p631, %f1, %f504;
	add.s32 	%r1196, %r1173, 16;
	selp.b32 	%r1197, %r1170, %r1196, %p631;
	add.s32 	%r1198, %r3, 31;
	cvt.rn.f32.s32 	%f505, %r1198;
	setp.leu.f32 	%p632, %f1, %f505;
	add.s32 	%r1199, %r1179, 32;
	selp.b32 	%r1200, %r1176, %r1199, %p632;
	add.s32 	%r1201, %r3, 95;
	cvt.rn.f32.s32 	%f506, %r1201;
	setp.leu.f32 	%p633, %f1, %f506;
	add.s32 	%r1202, %r1185, 32;
	selp.b32 	%r1203, %r1182, %r1202, %p633;
	add.s32 	%r1204, %r3, 159;
	cvt.rn.f32.s32 	%f507, %r1204;
	setp.leu.f32 	%p634, %f1, %f507;
	add.s32 	%r1205, %r1191, 32;
	selp.b32 	%r1206, %r1188, %r1205, %p634;
	add.s32 	%r1207, %r3, 223;
	cvt.rn.f32.s32 	%f508, %r1207;
	setp.leu.f32 	%p635, %f1, %f508;
	add.s32 	%r1208, %r1197, 32;
	selp.b32 	%r1209, %r1194, %r1208, %p635;
	add.s32 	%r1210, %r3, 63;
	cvt.rn.f32.s32 	%f509, %r1210;
	setp.leu.f32 	%p636, %f1, %f509;
	add.s32 	%r1211, %r1203, 64;
	selp.b32 	%r1212, %r1200, %r1211, %p636;
	add.s32 	%r1213, %r3, 191;
	cvt.rn.f32.s32 	%f510, %r1213;
	setp.leu.f32 	%p637, %f1, %f510;
	add.s32 	%r1214, %r1209, 64;
	selp.b32 	%r1215, %r1206, %r1214, %p637;
	add.s32 	%r1216, %r3, 127;
	cvt.rn.f32.s32 	%f511, %r1216;
	setp.leu.f32 	%p638, %f1, %f511;
	add.s32 	%r1217, %r1215, 128;
	selp.b32 	%r1218, %r1212, %r1217, %p638;
	add.s32 	%r1219, %r4, 1;
	cvt.rn.f32.s32 	%f512, %r1219;
	setp.leu.f32 	%p639, %f1, %f512;
	add.s32 	%r1220, %r4, 2;
	cvt.rn.f32.s32 	%f513, %r1220;
	setp.gt.f32 	%p640, %f1, %f513;
	selp.b32 	%r1221, 3, 2, %p640;
	selp.b32 	%r1222, 0, %r1221, %p639;
	cvt.rn.f32.s32 	%f514, %r4;
	setp.gt.f32 	%p641, %f1, %f514;
	and.pred  	%p642, %p639, %p641;
	selp.u32 	%r1223, 1, 0, %p642;
	add.s32 	%r1224, %r1222, %r1223;
	add.s32 	%r1225, %r4, 5;
	cvt.rn.f32.s32 	%f515, %r1225;
	setp.leu.f32 	%p643, %f1, %f515;
	add.s32 	%r1226, %r4, 6;
	cvt.rn.f32.s32 	%f516, %r1226;
	setp.gt.f32 	%p644, %f1, %f516;
	add.s32 	%r1227, %r4, 4;
	cvt.rn.f32.s32 	%f517, %r1227;
	setp.gt.f32 	%p645, %f1, %f517;
	and.pred  	%p646, %p643, %p645;
	selp.u32 	%r1228, 1, 0, %p646;
	add.s32 	%r1229, %r4, 9;
	cvt.rn.f32.s32 	%f518, %r1229;
	setp.leu.f32 	%p647, %f1, %f518;
	add.s32 	%r1230, %r4, 10;
	cvt.rn.f32.s32 	%f519, %r1230;
	setp.gt.f32 	%p648, %f1, %f519;
	selp.b32 	%r1231, 3, 2, %p648;
	selp.b32 	%r1232, 0, %r1231, %p647;
	add.s32 	%r1233, %r4, 8;
	cvt.rn.f32.s32 	%f520, %r1233;
	setp.gt.f32 	%p649, %f1, %f520;
	and.pred  	%p650, %p647, %p649;
	selp.u32 	%r1234, 1, 0, %p650;
	add.s32 	%r1235, %r1232, %r1234;
	add.s32 	%r1236, %r4, 13;
	cvt.rn.f32.s32 	%f521, %r1236;
	setp.leu.f32 	%p651, %f1, %f521;
	add.s32 	%r1237, %r4, 14;
	cvt.rn.f32.s32 	%f522, %r1237;
	setp.gt.f32 	%p652, %f1, %f522;
	add.s32 	%r1238, %r4, 12;
	cvt.rn.f32.s32 	%f523, %r1238;
	setp.gt.f32 	%p653, %f1, %f523;
	and.pred  	%p654, %p651, %p653;
	selp.u32 	%r1239, 1, 0, %p654;
	add.s32 	%r1240, %r4, 17;
	cvt.rn.f32.s32 	%f524, %r1240;
	setp.leu.f32 	%p655, %f1, %f524;
	add.s32 	%r1241, %r4, 18;
	cvt.rn.f32.s32 	%f525, %r1241;
	setp.gt.f32 	%p656, %f1, %f525;
	selp.b32 	%r1242, 3, 2, %p656;
	selp.b32 	%r1243, 0, %r1242, %p655;
	add.s32 	%r1244, %r4, 16;
	cvt.rn.f32.s32 	%f526, %r1244;
	setp.gt.f32 	%p657, %f1, %f526;
	and.pred  	%p658, %p655, %p657;
	selp.u32 	%r1245, 1, 0, %p658;
	add.s32 	%r1246, %r1243, %r1245;
	add.s32 	%r1247, %r4, 21;
	cvt.rn.f32.s32 	%f527, %r1247;
	setp.leu.f32 	%p659, %f1, %f527;
	add.s32 	%r1248, %r4, 22;
	cvt.rn.f32.s32 	%f528, %r1248;
	setp.gt.f32 	%p660, %f1, %f528;
	add.s32 	%r1249, %r4, 20;
	cvt.rn.f32.s32 	%f529, %r1249;
	setp.gt.f32 	%p661, %f1, %f529;
	and.pred  	%p662, %p659, %p661;
	selp.u32 	%r1250, 1, 0, %p662;
	add.s32 	%r1251, %r4, 25;
	cvt.rn.f32.s32 	%f530, %r1251;
	setp.leu.f32 	%p663, %f1, %f530;
	add.s32 	%r1252, %r4, 26;
	cvt.rn.f32.s32 	%f531, %r1252;
	setp.gt.f32 	%p664, %f1, %f531;
	selp.b32 	%r1253, 3, 2, %p664;
	selp.b32 	%r1254, 0, %r1253, %p663;
	add.s32 	%r1255, %r4, 24;
	cvt.rn.f32.s32 	%f532, %r1255;
	setp.gt.f32 	%p665, %f1, %f532;
	and.pred  	%p666, %p663, %p665;
	selp.u32 	%r1256, 1, 0, %p666;
	add.s32 	%r1257, %r1254, %r1256;
	add.s32 	%r1258, %r4, 29;
	cvt.rn.f32.s32 	%f533, %r1258;
	setp.leu.f32 	%p667, %f1, %f533;
	add.s32 	%r1259, %r4, 30;
	cvt.rn.f32.s32 	%f534, %r1259;
	setp.gt.f32 	%p668, %f1, %f534;
	add.s32 	%r1260, %r4, 28;
	cvt.rn.f32.s32 	%f535, %r1260;
	setp.gt.f32 	%p669, %f1, %f535;
	and.pred  	%p670, %p667, %p669;
	selp.u32 	%r1261, 1, 0, %p670;
	add.s32 	%r1262, %r4, 33;
	cvt.rn.f32.s32 	%f536, %r1262;
	setp.leu.f32 	%p671, %f1, %f536;
	add.s32 	%r1263, %r4, 34;
	cvt.rn.f32.s32 	%f537, %r1263;
	setp.gt.f32 	%p672, %f1, %f537;
	selp.b32 	%r1264, 3, 2, %p672;
	selp.b32 	%r1265, 0, %r1264, %p671;
	add.s32 	%r1266, %r4, 32;
	cvt.rn.f32.s32 	%f538, %r1266;
	setp.gt.f32 	%p673, %f1, %f538;
	and.pred  	%p674, %p671, %p673;
	selp.u32 	%r1267, 1, 0, %p674;
	add.s32 	%r1268, %r1265, %r1267;
	add.s32 	%r1269, %r4, 37;
	cvt.rn.f32.s32 	%f539, %r1269;
	setp.leu.f32 	%p675, %f1, %f539;
	add.s32 	%r1270, %r4, 38;
	cvt.rn.f32.s32 	%f540, %r1270;
	setp.gt.f32 	%p676, %f1, %f540;
	add.s32 	%r1271, %r4, 36;
	cvt.rn.f32.s32 	%f541, %r1271;
	setp.gt.f32 	%p677, %f1, %f541;
	and.pred  	%p678, %p675, %p677;
	selp.u32 	%r1272, 1, 0, %p678;
	add.s32 	%r1273, %r4, 41;
	cvt.rn.f32.s32 	%f542, %r1273;
	setp.leu.f32 	%p679, %f1, %f542;
	add.s32 	%r1274, %r4, 42;
	cvt.rn.f32.s32 	%f543, %r1274;
	setp.gt.f32 	%p680, %f1, %f543;
	selp.b32 	%r1275, 3, 2, %p680;
	selp.b32 	%r1276, 0, %r1275, %p679;
	add.s32 	%r1277, %r4, 40;
	cvt.rn.f32.s32 	%f544, %r1277;
	setp.gt.f32 	%p681, %f1, %f544;
	and.pred  	%p682, %p679, %p681;
	selp.u32 	%r1278, 1, 0, %p682;
	add.s32 	%r1279, %r1276, %r1278;
	add.s32 	%r1280, %r4, 45;
	cvt.rn.f32.s32 	%f545, %r1280;
	setp.leu.f32 	%p683, %f1, %f545;
	add.s32 	%r1281, %r4, 46;
	cvt.rn.f32.s32 	%f546, %r1281;
	setp.gt.f32 	%p684, %f1, %f546;
	add.s32 	%r1282, %r4, 44;
	cvt.rn.f32.s32 	%f547, %r1282;
	setp.gt.f32 	%p685, %f1, %f547;
	and.pred  	%p686, %p683, %p685;
	selp.u32 	%r1283, 1, 0, %p686;
	add.s32 	%r1284, %r4, 49;
	cvt.rn.f32.s32 	%f548, %r1284;
	setp.leu.f32 	%p687, %f1, %f548;
	add.s32 	%r1285, %r4, 50;
	cvt.rn.f32.s32 	%f549, %r1285;
	setp.gt.f32 	%p688, %f1, %f549;
	selp.b32 	%r1286, 3, 2, %p688;
	selp.b32 	%r1287, 0, %r1286, %p687;
	add.s32 	%r1288, %r4, 48;
	cvt.rn.f32.s32 	%f550, %r1288;
	setp.gt.f32 	%p689, %f1, %f550;
	and.pred  	%p690, %p687, %p689;
	selp.u32 	%r1289, 1, 0, %p690;
	add.s32 	%r1290, %r1287, %r1289;
	add.s32 	%r1291, %r4, 53;
	cvt.rn.f32.s32 	%f551, %r1291;
	setp.leu.f32 	%p691, %f1, %f551;
	add.s32 	%r1292, %r4, 54;
	cvt.rn.f32.s32 	%f552, %r1292;
	setp.gt.f32 	%p692, %f1, %f552;
	add.s32 	%r1293, %r4, 52;
	cvt.rn.f32.s32 	%f553, %r1293;
	setp.gt.f32 	%p693, %f1, %f553;
	and.pred  	%p694, %p691, %p693;
	selp.u32 	%r1294, 1, 0, %p694;
	add.s32 	%r1295, %r4, 57;
	cvt.rn.f32.s32 	%f554, %r1295;
	setp.leu.f32 	%p695, %f1, %f554;
	add.s32 	%r1296, %r4, 58;
	cvt.rn.f32.s32 	%f555, %r1296;
	setp.gt.f32 	%p696, %f1, %f555;
	selp.b32 	%r1297, 3, 2, %p696;
	selp.b32 	%r1298, 0, %r1297, %p695;
	add.s32 	%r1299, %r4, 56;
	cvt.rn.f32.s32 	%f556, %r1299;
	setp.gt.f32 	%p697, %f1, %f556;
	and.pred  	%p698, %p695, %p697;
	selp.u32 	%r1300, 1, 0, %p698;
	add.s32 	%r1301, %r1298, %r1300;
	add.s32 	%r1302, %r4, 61;
	cvt.rn.f32.s32 	%f557, %r1302;
	setp.leu.f32 	%p699, %f1, %f557;
	add.s32 	%r1303, %r4, 62;
	cvt.rn.f32.s32 	%f558, %r1303;
	setp.gt.f32 	%p700, %f1, %f558;
	add.s32 	%r1304, %r4, 60;
	cvt.rn.f32.s32 	%f559, %r1304;
	setp.gt.f32 	%p701, %f1, %f559;
	and.pred  	%p702, %p699, %p701;
	selp.u32 	%r1305, 1, 0, %p702;
	add.s32 	%r1306, %r4, 65;
	cvt.rn.f32.s32 	%f560, %r1306;
	setp.leu.f32 	%p703, %f1, %f560;
	add.s32 	%r1307, %r4, 66;
	cvt.rn.f32.s32 	%f561, %r1307;
	setp.gt.f32 	%p704, %f1, %f561;
	selp.b32 	%r1308, 3, 2, %p704;
	selp.b32 	%r1309, 0, %r1308, %p703;
	add.s32 	%r1310, %r4, 64;
	cvt.rn.f32.s32 	%f562, %r1310;
	setp.gt.f32 	%p705, %f1, %f562;
	and.pred  	%p706, %p703, %p705;
	selp.u32 	%r1311, 1, 0, %p706;
	add.s32 	%r1312, %r1309, %r1311;
	add.s32 	%r1313, %r4, 69;
	cvt.rn.f32.s32 	%f563, %r1313;
	setp.leu.f32 	%p707, %f1, %f563;
	add.s32 	%r1314, %r4, 70;
	cvt.rn.f32.s32 	%f564, %r1314;
	setp.gt.f32 	%p708, %f1, %f564;
	add.s32 	%r1315, %r4, 68;
	cvt.rn.f32.s32 	%f565, %r1315;
	setp.gt.f32 	%p709, %f1, %f565;
	and.pred  	%p710, %p707, %p709;
	selp.u32 	%r1316, 1, 0, %p710;
	add.s32 	%r1317, %r4, 73;
	cvt.rn.f32.s32 	%f566, %r1317;
	setp.leu.f32 	%p711, %f1, %f566;
	add.s32 	%r1318, %r4, 74;
	cvt.rn.f32.s32 	%f567, %r1318;
	setp.gt.f32 	%p712, %f1, %f567;
	selp.b32 	%r1319, 3, 2, %p712;
	selp.b32 	%r1320, 0, %r1319, %p711;
	add.s32 	%r1321, %r4, 72;
	cvt.rn.f32.s32 	%f568, %r1321;
	setp.gt.f32 	%p713, %f1, %f568;
	and.pred  	%p714, %p711, %p713;
	selp.u32 	%r1322, 1, 0, %p714;
	add.s32 	%r1323, %r1320, %r1322;
	add.s32 	%r1324, %r4, 77;
	cvt.rn.f32.s32 	%f569, %r1324;
	setp.leu.f32 	%p715, %f1, %f569;
	add.s32 	%r1325, %r4, 78;
	cvt.rn.f32.s32 	%f570, %r1325;
	setp.gt.f32 	%p716, %f1, %f570;
	add.s32 	%r1326, %r4, 76;
	cvt.rn.f32.s32 	%f571, %r1326;
	setp.gt.f32 	%p717, %f1, %f571;
	and.pred  	%p718, %p715, %p717;
	selp.u32 	%r1327, 1, 0, %p718;
	add.s32 	%r1328, %r4, 81;
	cvt.rn.f32.s32 	%f572, %r1328;
	setp.leu.f32 	%p719, %f1, %f572;
	add.s32 	%r1329, %r4, 82;
	cvt.rn.f32.s32 	%f573, %r1329;
	setp.gt.f32 	%p720, %f1, %f573;
	selp.b32 	%r1330, 3, 2, %p720;
	selp.b32 	%r1331, 0, %r1330, %p719;
	add.s32 	%r1332, %r4, 80;
	cvt.rn.f32.s32 	%f574, %r1332;
	setp.gt.f32 	%p721, %f1, %f574;
	and.pred  	%p722, %p719, %p721;
	selp.u32 	%r1333, 1, 0, %p722;
	add.s32 	%r1334, %r1331, %r1333;
	add.s32 	%r1335, %r4, 85;
	cvt.rn.f32.s32 	%f575, %r1335;
	setp.leu.f32 	%p723, %f1, %f575;
	add.s32 	%r1336, %r4, 86;
	cvt.rn.f32.s32 	%f576, %r1336;
	setp.gt.f32 	%p724, %f1, %f576;
	add.s32 	%r1337, %r4, 84;
	cvt.rn.f32.s32 	%f577, %r1337;
	setp.gt.f32 	%p725, %f1, %f577;
	and.pred  	%p726, %p723, %p725;
	selp.u32 	%r1338, 1, 0, %p726;
	add.s32 	%r1339, %r4, 89;
	cvt.rn.f32.s32 	%f578, %r1339;
	setp.leu.f32 	%p727, %f1, %f578;
	add.s32 	%r1340, %r4, 90;
	cvt.rn.f32.s32 	%f579, %r1340;
	setp.gt.f32 	%p728, %f1, %f579;
	selp.b32 	%r1341, 3, 2, %p728;
	selp.b32 	%r1342, 0, %r1341, %p727;
	add.s32 	%r1343, %r4, 88;
	cvt.rn.f32.s32 	%f580, %r1343;
	setp.gt.f32 	%p729, %f1, %f580;
	and.pred  	%p730, %p727, %p729;
	selp.u32 	%r1344, 1, 0, %p730;
	add.s32 	%r1345, %r1342, %r1344;
	add.s32 	%r1346, %r4, 93;
	cvt.rn.f32.s32 	%f581, %r1346;
	setp.leu.f32 	%p731, %f1, %f581;
	add.s32 	%r1347, %r4, 94;
	cvt.rn.f32.s32 	%f582, %r1347;
	setp.gt.f32 	%p732, %f1, %f582;
	add.s32 	%r1348, %r4, 92;
	cvt.rn.f32.s32 	%f583, %r1348;
	setp.gt.f32 	%p733, %f1, %f583;
	and.pred  	%p734, %p731, %p733;
	selp.u32 	%r1349, 1, 0, %p734;
	add.s32 	%r1350, %r4, 97;
	cvt.rn.f32.s32 	%f584, %r1350;
	setp.leu.f32 	%p735, %f1, %f584;
	add.s32 	%r1351, %r4, 98;
	cvt.rn.f32.s32 	%f585, %r1351;
	setp.gt.f32 	%p736, %f1, %f585;
	selp.b32 	%r1352, 3, 2, %p736;
	selp.b32 	%r1353, 0, %r1352, %p735;
	add.s32 	%r1354, %r4, 96;
	cvt.rn.f32.s32 	%f586, %r1354;
	setp.gt.f32 	%p737, %f1, %f586;
	and.pred  	%p738, %p735, %p737;
	selp.u32 	%r1355, 1, 0, %p738;
	add.s32 	%r1356, %r1353, %r1355;
	add.s32 	%r1357, %r4, 101;
	cvt.rn.f32.s32 	%f587, %r1357;
	setp.leu.f32 	%p739, %f1, %f587;
	add.s32 	%r1358, %r4, 102;
	cvt.rn.f32.s32 	%f588, %r1358;
	setp.gt.f32 	%p740, %f1, %f588;
	add.s32 	%r1359, %r4, 100;
	cvt.rn.f32.s32 	%f589, %r1359;
	setp.gt.f32 	%p741, %f1, %f589;
	and.pred  	%p742, %p739, %p741;
	selp.u32 	%r1360, 1, 0, %p742;
	add.s32 	%r1361, %r4, 105;
	cvt.rn.f32.s32 	%f590, %r1361;
	setp.leu.f32 	%p743, %f1, %f590;
	add.s32 	%r1362, %r4, 106;
	cvt.rn.f32.s32 	%f591, %r1362;
	setp.gt.f32 	%p744, %f1, %f591;
	selp.b32 	%r1363, 3, 2, %p744;
	selp.b32 	%r1364, 0, %r1363, %p743;
	add.s32 	%r1365, %r4, 104;
	cvt.rn.f32.s32 	%f592, %r1365;
	setp.gt.f32 	%p745, %f1, %f592;
	and.pred  	%p746, %p743, %p745;
	selp.u32 	%r1366, 1, 0, %p746;
	add.s32 	%r1367, %r1364, %r1366;
	add.s32 	%r1368, %r4, 109;
	cvt.rn.f32.s32 	%f593, %r1368;
	setp.leu.f32 	%p747, %f1, %f593;
	add.s32 	%r1369, %r4, 110;
	cvt.rn.f32.s32 	%f594, %r1369;
	setp.gt.f32 	%p748, %f1, %f594;
	add.s32 	%r1370, %r4, 108;
	cvt.rn.f32.s32 	%f595, %r1370;
	setp.gt.f32 	%p749, %f1, %f595;
	and.pred  	%p750, %p747, %p749;
	selp.u32 	%r1371, 1, 0, %p750;
	add.s32 	%r1372, %r4, 113;
	cvt.rn.f32.s32 	%f596, %r1372;
	setp.leu.f32 	%p751, %f1, %f596;
	add.s32 	%r1373, %r4, 114;
	cvt.rn.f32.s32 	%f597, %r1373;
	setp.gt.f32 	%p752, %f1, %f597;
	selp.b32 	%r1374, 3, 2, %p752;
	selp.b32 	%r1375, 0, %r1374, %p751;
	add.s32 	%r1376, %r4, 112;
	cvt.rn.f32.s32 	%f598, %r1376;
	setp.gt.f32 	%p753, %f1, %f598;
	and.pred  	%p754, %p751, %p753;
	selp.u32 	%r1377, 1, 0, %p754;
	add.s32 	%r1378, %r1375, %r1377;
	add.s32 	%r1379, %r4, 117;
	cvt.rn.f32.s32 	%f599, %r1379;
	setp.leu.f32 	%p755, %f1, %f599;
	add.s32 	%r1380, %r4, 118;
	cvt.rn.f32.s32 	%f600, %r1380;
	setp.gt.f32 	%p756, %f1, %f600;
	add.s32 	%r1381, %r4, 116;
	cvt.rn.f32.s32 	%f601, %r1381;
	setp.gt.f32 	%p757, %f1, %f601;
	and.pred  	%p758, %p755, %p757;
	selp.u32 	%r1382, 1, 0, %p758;
	add.s32 	%r1383, %r4, 121;
	cvt.rn.f32.s32 	%f602, %r1383;
	setp.leu.f32 	%p759, %f1, %f602;
	add.s32 	%r1384, %r4, 122;
	cvt.rn.f32.s32 	%f603, %r1384;
	setp.gt.f32 	%p760, %f1, %f603;
	selp.b32 	%r1385, 3, 2, %p760;
	selp.b32 	%r1386, 0, %r1385, %p759;
	add.s32 	%r1387, %r4, 120;
	cvt.rn.f32.s32 	%f604, %r1387;
	setp.gt.f32 	%p761, %f1, %f604;
	and.pred  	%p762, %p759, %p761;
	selp.u32 	%r1388, 1, 0, %p762;
	add.s32 	%r1389, %r1386, %r1388;
	add.s32 	%r1390, %r4, 125;
	cvt.rn.f32.s32 	%f605, %r1390;
	setp.leu.f32 	%p763, %f1, %f605;
	add.s32 	%r1391, %r4, 126;
	cvt.rn.f32.s32 	%f606, %r1391;
	setp.gt.f32 	%p764, %f1, %f606;
	add.s32 	%r1392, %r4, 124;
	cvt.rn.f32.s32 	%f607, %r1392;
	setp.gt.f32 	%p765, %f1, %f607;
	and.pred  	%p766, %p763, %p765;
	selp.u32 	%r1393, 1, 0, %p766;
	add.s32 	%r1394, %r4, 129;
	cvt.rn.f32.s32 	%f608, %r1394;
	setp.leu.f32 	%p767, %f1, %f608;
	add.s32 	%r1395, %r4, 130;
	cvt.rn.f32.s32 	%f609, %r1395;
	setp.gt.f32 	%p768, %f1, %f609;
	selp.b32 	%r1396, 3, 2, %p768;
	selp.b32 	%r1397, 0, %r1396, %p767;
	add.s32 	%r1398, %r4, 128;
	cvt.rn.f32.s32 	%f610, %r1398;
	setp.gt.f32 	%p769, %f1, %f610;
	and.pred  	%p770, %p767, %p769;
	selp.u32 	%r1399, 1, 0, %p770;
	add.s32 	%r1400, %r1397, %r1399;
	add.s32 	%r1401, %r4, 133;
	cvt.rn.f32.s32 	%f611, %r1401;
	setp.leu.f32 	%p771, %f1, %f611;
	add.s32 	%r1402, %r4, 134;
	cvt.rn.f32.s32 	%f612, %r1402;
	setp.gt.f32 	%p772, %f1, %f612;
	add.s32 	%r1403, %r4, 132;
	cvt.rn.f32.s32 	%f613, %r1403;
	setp.gt.f32 	%p773, %f1, %f613;
	and.pred  	%p774, %p771, %p773;
	selp.u32 	%r1404, 1, 0, %p774;
	add.s32 	%r1405, %r4, 137;
	cvt.rn.f32.s32 	%f614, %r1405;
	setp.leu.f32 	%p775, %f1, %f614;
	add.s32 	%r1406, %r4, 138;
	cvt.rn.f32.s32 	%f615, %r1406;
	setp.gt.f32 	%p776, %f1, %f615;
	selp.b32 	%r1407, 3, 2, %p776;
	selp.b32 	%r1408, 0, %r1407, %p775;
	add.s32 	%r1409, %r4, 136;
	cvt.rn.f32.s32 	%f616, %r1409;
	setp.gt.f32 	%p777, %f1, %f616;
	and.pred  	%p778, %p775, %p777;
	selp.u32 	%r1410, 1, 0, %p778;
	add.s32 	%r1411, %r1408, %r1410;
	add.s32 	%r1412, %r4, 141;
	cvt.rn.f32.s32 	%f617, %r1412;
	setp.leu.f32 	%p779, %f1, %f617;
	add.s32 	%r1413, %r4, 142;
	cvt.rn.f32.s32 	%f618, %r1413;
	setp.gt.f32 	%p780, %f1, %f618;
	add.s32 	%r1414, %r4, 140;
	cvt.rn.f32.s32 	%f619, %r1414;
	setp.gt.f32 	%p781, %f1, %f619;
	and.pred  	%p782, %p779, %p781;
	selp.u32 	%r1415, 1, 0, %p782;
	add.s32 	%r1416, %r4, 145;
	cvt.rn.f32.s32 	%f620, %r1416;
	setp.leu.f32 	%p783, %f1, %f620;
	add.s32 	%r1417, %r4, 146;
	cvt.rn.f32.s32 	%f621, %r1417;
	setp.gt.f32 	%p784, %f1, %f621;
	selp.b32 	%r1418, 3, 2, %p784;
	selp.b32 	%r1419, 0, %r1418, %p783;
	add.s32 	%r1420, %r4, 144;
	cvt.rn.f32.s32 	%f622, %r1420;
	setp.gt.f32 	%p785, %f1, %f622;
	and.pred  	%p786, %p783, %p785;
	selp.u32 	%r1421, 1, 0, %p786;
	add.s32 	%r1422, %r1419, %r1421;
	add.s32 	%r1423, %r4, 149;
	cvt.rn.f32.s32 	%f623, %r1423;
	setp.leu.f32 	%p787, %f1, %f623;
	add.s32 	%r1424, %r4, 150;
	cvt.rn.f32.s32 	%f624, %r1424;
	setp.gt.f32 	%p788, %f1, %f624;
	add.s32 	%r1425, %r4, 148;
	cvt.rn.f32.s32 	%f625, %r1425;
	setp.gt.f32 	%p789, %f1, %f625;
	and.pred  	%p790, %p787, %p789;
	selp.u32 	%r1426, 1, 0, %p790;
	add.s32 	%r1427, %r4, 153;
	cvt.rn.f32.s32 	%f626, %r1427;
	setp.leu.f32 	%p791, %f1, %f626;
	add.s32 	%r1428, %r4, 154;
	cvt.rn.f32.s32 	%f627, %r1428;
	setp.gt.f32 	%p792, %f1, %f627;
	selp.b32 	%r1429, 3, 2, %p792;
	selp.b32 	%r1430, 0, %r1429, %p791;
	add.s32 	%r1431, %r4, 152;
	cvt.rn.f32.s32 	%f628, %r1431;
	setp.gt.f32 	%p793, %f1, %f628;
	and.pred  	%p794, %p791, %p793;
	selp.u32 	%r1432, 1, 0, %p794;
	add.s32 	%r1433, %r1430, %r1432;
	add.s32 	%r1434, %r4, 157;
	cvt.rn.f32.s32 	%f629, %r1434;
	setp.leu.f32 	%p795, %f1, %f629;
	add.s32 	%r1435, %r4, 158;
	cvt.rn.f32.s32 	%f630, %r1435;
	setp.gt.f32 	%p796, %f1, %f630;
	add.s32 	%r1436, %r4, 156;
	cvt.rn.f32.s32 	%f631, %r1436;
	setp.gt.f32 	%p797, %f1, %f631;
	and.pred  	%p798, %p795, %p797;
	selp.u32 	%r1437, 1, 0, %p798;
	add.s32 	%r1438, %r4, 161;
	cvt.rn.f32.s32 	%f632, %r1438;
	setp.leu.f32 	%p799, %f1, %f632;
	add.s32 	%r1439, %r4, 162;
	cvt.rn.f32.s32 	%f633, %r1439;
	setp.gt.f32 	%p800, %f1, %f633;
	selp.b32 	%r1440, 3, 2, %p800;
	selp.b32 	%r1441, 0, %r1440, %p799;
	add.s32 	%r1442, %r4, 160;
	cvt.rn.f32.s32 	%f634, %r1442;
	setp.gt.f32 	%p801, %f1, %f634;
	and.pred  	%p802, %p799, %p801;
	selp.u32 	%r1443, 1, 0, %p802;
	add.s32 	%r1444, %r1441, %r1443;
	add.s32 	%r1445, %r4, 165;
	cvt.rn.f32.s32 	%f635, %r1445;
	setp.leu.f32 	%p803, %f1, %f635;
	add.s32 	%r1446, %r4, 166;
	cvt.rn.f32.s32 	%f636, %r1446;
	setp.gt.f32 	%p804, %f1, %f636;
	add.s32 	%r1447, %r4, 164;
	cvt.rn.f32.s32 	%f637, %r1447;
	setp.gt.f32 	%p805, %f1, %f637;
	and.pred  	%p806, %p803, %p805;
	selp.u32 	%r1448, 1, 0, %p806;
	add.s32 	%r1449, %r4, 169;
	cvt.rn.f32.s32 	%f638, %r1449;
	setp.leu.f32 	%p807, %f1, %f638;
	add.s32 	%r1450, %r4, 170;
	cvt.rn.f32.s32 	%f639, %r1450;
	setp.gt.f32 	%p808, %f1, %f639;
	selp.b32 	%r1451, 3, 2, %p808;
	selp.b32 	%r1452, 0, %r1451, %p807;
	add.s32 	%r1453, %r4, 168;
	cvt.rn.f32.s32 	%f640, %r1453;
	setp.gt.f32 	%p809, %f1, %f640;
	and.pred  	%p810, %p807, %p809;
	selp.u32 	%r1454, 1, 0, %p810;
	add.s32 	%r1455, %r1452, %r1454;
	add.s32 	%r1456, %r4, 173;
	cvt.rn.f32.s32 	%f641, %r1456;
	setp.leu.f32 	%p811, %f1, %f641;
	add.s32 	%r1457, %r4, 174;
	cvt.rn.f32.s32 	%f642, %r1457;
	setp.gt.f32 	%p812, %f1, %f642;
	add.s32 	%r1458, %r4, 172;
	cvt.rn.f32.s32 	%f643, %r1458;
	setp.gt.f32 	%p813, %f1, %f643;
	and.pred  	%p814, %p811, %p813;
	selp.u32 	%r1459, 1, 0, %p814;
	add.s32 	%r1460, %r4, 177;
	cvt.rn.f32.s32 	%f644, %r1460;
	setp.leu.f32 	%p815, %f1, %f644;
	add.s32 	%r1461, %r4, 178;
	cvt.rn.f32.s32 	%f645, %r1461;
	setp.gt.f32 	%p816, %f1, %f645;
	selp.b32 	%r1462, 3, 2, %p816;
	selp.b32 	%r1463, 0, %r1462, %p815;
	add.s32 	%r1464, %r4, 176;
	cvt.rn.f32.s32 	%f646, %r1464;
	setp.gt.f32 	%p817, %f1, %f646;
	and.pred  	%p818, %p815, %p817;
	selp.u32 	%r1465, 1, 0, %p818;
	add.s32 	%r1466, %r1463, %r1465;
	add.s32 	%r1467, %r4, 181;
	cvt.rn.f32.s32 	%f647, %r1467;
	setp.leu.f32 	%p819, %f1, %f647;
	add.s32 	%r1468, %r4, 182;
	cvt.rn.f32.s32 	%f648, %r1468;
	setp.gt.f32 	%p820, %f1, %f648;
	add.s32 	%r1469, %r4, 180;
	cvt.rn.f32.s32 	%f649, %r1469;
	setp.gt.f32 	%p821, %f1, %f649;
	and.pred  	%p822, %p819, %p821;
	selp.u32 	%r1470, 1, 0, %p822;
	add.s32 	%r1471, %r4, 185;
	cvt.rn.f32.s32 	%f650, %r1471;
	setp.leu.f32 	%p823, %f1, %f650;
	add.s32 	%r1472, %r4, 186;
	cvt.rn.f32.s32 	%f651, %r1472;
	setp.gt.f32 	%p824, %f1, %f651;
	selp.b32 	%r1473, 3, 2, %p824;
	selp.b32 	%r1474, 0, %r1473, %p823;
	add.s32 	%r1475, %r4, 184;
	cvt.rn.f32.s32 	%f652, %r1475;
	setp.gt.f32 	%p825, %f1, %f652;
	and.pred  	%p826, %p823, %p825;
	selp.u32 	%r1476, 1, 0, %p826;
	add.s32 	%r1477, %r1474, %r1476;
	add.s32 	%r1478, %r4, 189;
	cvt.rn.f32.s32 	%f653, %r1478;
	setp.leu.f32 	%p827, %f1, %f653;
	add.s32 	%r1479, %r4, 190;
	cvt.rn.f32.s32 	%f654, %r1479;
	setp.gt.f32 	%p828, %f1, %f654;
	add.s32 	%r1480, %r4, 188;
	cvt.rn.f32.s32 	%f655, %r1480;
	setp.gt.f32 	%p829, %f1, %f655;
	and.pred  	%p830, %p827, %p829;
	selp.u32 	%r1481, 1, 0, %p830;
	add.s32 	%r1482, %r4, 193;
	cvt.rn.f32.s32 	%f656, %r1482;
	setp.leu.f32 	%p831, %f1, %f656;
	add.s32 	%r1483, %r4, 194;
	cvt.rn.f32.s32 	%f657, %r1483;
	setp.gt.f32 	%p832, %f1, %f657;
	selp.b32 	%r1484, 3, 2, %p832;
	selp.b32 	%r1485, 0, %r1484, %p831;
	add.s32 	%r1486, %r4, 192;
	cvt.rn.f32.s32 	%f658, %r1486;
	setp.gt.f32 	%p833, %f1, %f658;
	and.pred  	%p834, %p831, %p833;
	selp.u32 	%r1487, 1, 0, %p834;
	add.s32 	%r1488, %r1485, %r1487;
	add.s32 	%r1489, %r4, 197;
	cvt.rn.f32.s32 	%f659, %r1489;
	setp.leu.f32 	%p835, %f1, %f659;
	add.s32 	%r1490, %r4, 198;
	cvt.rn.f32.s32 	%f660, %r1490;
	setp.gt.f32 	%p836, %f1, %f660;
	add.s32 	%r1491, %r4, 196;
	cvt.rn.f32.s32 	%f661, %r1491;
	setp.gt.f32 	%p837, %f1, %f661;
	and.pred  	%p838, %p835, %p837;
	selp.u32 	%r1492, 1, 0, %p838;
	add.s32 	%r1493, %r4, 201;
	cvt.rn.f32.s32 	%f662, %r1493;
	setp.leu.f32 	%p839, %f1, %f662;
	add.s32 	%r1494, %r4, 202;
	cvt.rn.f32.s32 	%f663, %r1494;
	setp.gt.f32 	%p840, %f1, %f663;
	selp.b32 	%r1495, 3, 2, %p840;
	selp.b32 	%r1496, 0, %r1495, %p839;
	add.s32 	%r1497, %r4, 200;
	cvt.rn.f32.s32 	%f664, %r1497;
	setp.gt.f32 	%p841, %f1, %f664;
	and.pred  	%p842, %p839, %p841;
	selp.u32 	%r1498, 1, 0, %p842;
	add.s32 	%r1499, %r1496, %r1498;
	add.s32 	%r1500, %r4, 205;
	cvt.rn.f32.s32 	%f665, %r1500;
	setp.leu.f32 	%p843, %f1, %f665;
	add.s32 	%r1501, %r4, 206;
	cvt.rn.f32.s32 	%f666, %r1501;
	setp.gt.f32 	%p844, %f1, %f666;
	add.s32 	%r1502, %r4, 204;
	cvt.rn.f32.s32 	%f667, %r1502;
	setp.gt.f32 	%p845, %f1, %f667;
	and.pred  	%p846, %p843, %p845;
	selp.u32 	%r1503, 1, 0, %p846;
	add.s32 	%r1504, %r4, 209;
	cvt.rn.f32.s32 	%f668, %r1504;
	setp.leu.f32 	%p847, %f1, %f668;
	add.s32 	%r1505, %r4, 210;
	cvt.rn.f32.s32 	%f669, %r1505;
	setp.gt.f32 	%p848, %f1, %f669;
	selp.b32 	%r1506, 3, 2, %p848;
	selp.b32 	%r1507, 0, %r1506, %p847;
	add.s32 	%r1508, %r4, 208;
	cvt.rn.f32.s32 	%f670, %r1508;
	setp.gt.f32 	%p849, %f1, %f670;
	and.pred  	%p850, %p847, %p849;
	selp.u32 	%r1509, 1, 0, %p850;
	add.s32 	%r1510, %r1507, %r1509;
	add.s32 	%r1511, %r4, 213;
	cvt.rn.f32.s32 	%f671, %r1511;
	setp.leu.f32 	%p851, %f1, %f671;
	add.s32 	%r1512, %r4, 214;
	cvt.rn.f32.s32 	%f672, %r1512;
	setp.gt.f32 	%p852, %f1, %f672;
	add.s32 	%r1513, %r4, 212;
	cvt.rn.f32.s32 	%f673, %r1513;
	setp.gt.f32 	%p853, %f1, %f673;
	and.pred  	%p854, %p851, %p853;
	selp.u32 	%r1514, 1, 0, %p854;
	add.s32 	%r1515, %r4, 217;
	cvt.rn.f32.s32 	%f674, %r1515;
	setp.leu.f32 	%p855, %f1, %f674;
	add.s32 	%r1516, %r4, 218;
	cvt.rn.f32.s32 	%f675, %r1516;
	setp.gt.f32 	%p856, %f1, %f675;
	selp.b32 	%r1517, 3, 2, %p856;
	selp.b32 	%r1518, 0, %r1517, %p855;
	add.s32 	%r1519, %r4, 216;
	cvt.rn.f32.s32 	%f676, %r1519;
	setp.gt.f32 	%p857, %f1, %f676;
	and.pred  	%p858, %p855, %p857;
	selp.u32 	%r1520, 1, 0, %p858;
	add.s32 	%r1521, %r1518, %r1520;
	add.s32 	%r1522, %r4, 221;
	cvt.rn.f32.s32 	%f677, %r1522;
	setp.leu.f32 	%p859, %f1, %f677;
	add.s32 	%r1523, %r4, 222;
	cvt.rn.f32.s32 	%f678, %r1523;
	setp.gt.f32 	%p860, %f1, %f678;
	add.s32 	%r1524, %r4, 220;
	cvt.rn.f32.s32 	%f679, %r1524;
	setp.gt.f32 	%p861, %f1, %f679;
	and.pred  	%p862, %p859, %p861;
	selp.u32 	%r1525, 1, 0, %p862;
	add.s32 	%r1526, %r4, 225;
	cvt.rn.f32.s32 	%f680, %r1526;
	setp.leu.f32 	%p863, %f1, %f680;
	add.s32 	%r1527, %r4, 226;
	cvt.rn.f32.s32 	%f681, %r1527;
	setp.gt.f32 	%p864, %f1, %f681;
	selp.b32 	%r1528, 3, 2, %p864;
	selp.b32 	%r1529, 0, %r1528, %p863;
	add.s32 	%r1530, %r4, 224;
	cvt.rn.f32.s32 	%f682, %r1530;
	setp.gt.f32 	%p865, %f1, %f682;
	and.pred  	%p866, %p863, %p865;
	selp.u32 	%r1531, 1, 0, %p866;
	add.s32 	%r1532, %r1529, %r1531;
	add.s32 	%r1533, %r4, 229;
	cvt.rn.f32.s32 	%f683, %r1533;
	setp.leu.f32 	%p867, %f1, %f683;
	add.s32 	%r1534, %r4, 230;
	cvt.rn.f32.s32 	%f684, %r1534;
	setp.gt.f32 	%p868, %f1, %f684;
	add.s32 	%r1535, %r4, 228;
	cvt.rn.f32.s32 	%f685, %r1535;
	setp.gt.f32 	%p869, %f1, %f685;
	and.pred  	%p870, %p867, %p869;
	selp.u32 	%r1536, 1, 0, %p870;
	add.s32 	%r1537, %r4, 233;
	cvt.rn.f32.s32 	%f686, %r1537;
	setp.leu.f32 	%p871, %f1, %f686;
	add.s32 	%r1538, %r4, 234;
	cvt.rn.f32.s32 	%f687, %r1538;
	setp.gt.f32 	%p872, %f1, %f687;
	selp.b32 	%r1539, 3, 2, %p872;
	selp.b32 	%r1540, 0, %r1539, %p871;
	add.s32 	%r1541, %r4, 232;
	cvt.rn.f32.s32 	%f688, %r1541;
	setp.gt.f32 	%p873, %f1, %f688;
	and.pred  	%p874, %p871, %p873;
	selp.u32 	%r1542, 1, 0, %p874;
	add.s32 	%r1543, %r1540, %r1542;
	add.s32 	%r1544, %r4, 237;
	cvt.rn.f32.s32 	%f689, %r1544;
	setp.leu.f32 	%p875, %f1, %f689;
	add.s32 	%r1545, %r4, 238;
	cvt.rn.f32.s32 	%f690, %r1545;
	setp.gt.f32 	%p876, %f1, %f690;
	add.s32 	%r1546, %r4, 236;
	cvt.rn.f32.s32 	%f691, %r1546;
	setp.gt.f32 	%p877, %f1, %f691;
	and.pred  	%p878, %p875, %p877;
	selp.u32 	%r1547, 1, 0, %p878;
	add.s32 	%r1548, %r4, 241;
	cvt.rn.f32.s32 	%f692, %r1548;
	setp.leu.f32 	%p879, %f1, %f692;
	add.s32 	%r1549, %r4, 242;
	cvt.rn.f32.s32 	%f693, %r1549;
	setp.gt.f32 	%p880, %f1, %f693;
	selp.b32 	%r1550, 3, 2, %p880;
	selp.b32 	%r1551, 0, %r1550, %p879;
	add.s32 	%r1552, %r4, 240;
	cvt.rn.f32.s32 	%f694, %r1552;
	setp.gt.f32 	%p881, %f1, %f694;
	and.pred  	%p882, %p879, %p881;
	selp.u32 	%r1553, 1, 0, %p882;
	add.s32 	%r1554, %r1551, %r1553;
	add.s32 	%r1555, %r4, 245;
	cvt.rn.f32.s32 	%f695, %r1555;
	setp.leu.f32 	%p883, %f1, %f695;
	add.s32 	%r1556, %r4, 246;
	cvt.rn.f32.s32 	%f696, %r1556;
	setp.gt.f32 	%p884, %f1, %f696;
	add.s32 	%r1557, %r4, 244;
	cvt.rn.f32.s32 	%f697, %r1557;
	setp.gt.f32 	%p885, %f1, %f697;
	and.pred  	%p886, %p883, %p885;
	selp.u32 	%r1558, 1, 0, %p886;
	add.s32 	%r1559, %r4, 249;
	cvt.rn.f32.s32 	%f698, %r1559;
	setp.leu.f32 	%p887, %f1, %f698;
	add.s32 	%r1560, %r4, 250;
	cvt.rn.f32.s32 	%f699, %r1560;
	setp.gt.f32 	%p888, %f1, %f699;
	selp.b32 	%r1561, 3, 2, %p888;
	selp.b32 	%r1562, 0, %r1561, %p887;
	add.s32 	%r1563, %r4, 248;
	cvt.rn.f32.s32 	%f700, %r1563;
	setp.gt.f32 	%p889, %f1, %f700;
	and.pred  	%p890, %p887, %p889;
	selp.u32 	%r1564, 1, 0, %p890;
	add.s32 	%r1565, %r1562, %r1564;
	add.s32 	%r1566, %r4, 253;
	cvt.rn.f32.s32 	%f701, %r1566;
	setp.leu.f32 	%p891, %f1, %f701;
	add.s32 	%r1567, %r4, 254;
	cvt.rn.f32.s32 	%f702, %r1567;
	setp.gt.f32 	%p892, %f1, %f702;
	add.s32 	%r1568, %r4, 252;
	cvt.rn.f32.s32 	%f703, %r1568;
	setp.gt.f32 	%p893, %f1, %f703;
	and.pred  	%p894, %p891, %p893;
	selp.u32 	%r1569, 1, 0, %p894;
	add.s32 	%r1570, %r4, 3;
	cvt.rn.f32.s32 	%f704, %r1570;
	setp.leu.f32 	%p895, %f1, %f704;
	selp.b32 	%r1571, 7, 6, %p644;
	selp.b32 	%r1572, 4, %r1571, %p643;
	add.s32 	%r1573, %r1572, %r1228;
	selp.b32 	%r1574, %r1224, %r1573, %p895;
	add.s32 	%r1575, %r4, 11;
	cvt.rn.f32.s32 	%f705, %r1575;
	setp.leu.f32 	%p896, %f1, %f705;
	selp.b32 	%r1576, 7, 6, %p652;
	selp.b32 	%r1577, 4, %r1576, %p651;
	add.s32 	%r1578, %r1577, %r1239;
	selp.b32 	%r1579, %r1235, %r1578, %p896;
	add.s32 	%r1580, %r4, 19;
	cvt.rn.f32.s32 	%f706, %r1580;
	setp.leu.f32 	%p897, %f1, %f706;
	selp.b32 	%r1581, 7, 6, %p660;
	selp.b32 	%r1582, 4, %r1581, %p659;
	add.s32 	%r1583, %r1582, %r1250;
	selp.b32 	%r1584, %r1246, %r1583, %p897;
	add.s32 	%r1585, %r4, 27;
	cvt.rn.f32.s32 	%f707, %r1585;
	setp.leu.f32 	%p898, %f1, %f707;
	selp.b32 	%r1586, 7, 6, %p668;
	selp.b32 	%r1587, 4, %r1586, %p667;
	add.s32 	%r1588, %r1587, %r1261;
	selp.b32 	%r1589, %r1257, %r1588, %p898;
	add.s32 	%r1590, %r4, 35;
	cvt.rn.f32.s32 	%f708, %r1590;
	setp.leu.f32 	%p899, %f1, %f708;
	selp.b32 	%r1591, 7, 6, %p676;
	selp.b32 	%r1592, 4, %r1591, %p675;
	add.s32 	%r1593, %r1592, %r1272;
	selp.b32 	%r1594, %r1268, %r1593, %p899;
	add.s32 	%r1595, %r4, 43;
	cvt.rn.f32.s32 	%f709, %r1595;
	setp.leu.f32 	%p900, %f1, %f709;
	selp.b32 	%r1596, 7, 6, %p684;
	selp.b32 	%r1597, 4, %r1596, %p683;
	add.s32 	%r1598, %r1597, %r1283;
	selp.b32 	%r1599, %r1279, %r1598, %p900;
	add.s32 	%r1600, %r4, 51;
	cvt.rn.f32.s32 	%f710, %r1600;
	setp.leu.f32 	%p901, %f1, %f710;
	selp.b32 	%r1601, 7, 6, %p692;
	selp.b32 	%r1602, 4, %r1601, %p691;
	add.s32 	%r1603, %r1602, %r1294;
	selp.b32 	%r1604, %r1290, %r1603, %p901;
	add.s32 	%r1605, %r4, 59;
	cvt.rn.f32.s32 	%f711, %r1605;
	setp.leu.f32 	%p902, %f1, %f711;
	selp.b32 	%r1606, 7, 6, %p700;
	selp.b32 	%r1607, 4, %r1606, %p699;
	add.s32 	%r1608, %r1607, %r1305;
	selp.b32 	%r1609, %r1301, %r1608, %p902;
	add.s32 	%r1610, %r4, 67;
	cvt.rn.f32.s32 	%f712, %r1610;
	setp.leu.f32 	%p903, %f1, %f712;
	selp.b32 	%r1611, 7, 6, %p708;
	selp.b32 	%r1612, 4, %r1611, %p707;
	add.s32 	%r1613, %r1612, %r1316;
	selp.b32 	%r1614, %r1312, %r1613, %p903;
	add.s32 	%r1615, %r4, 75;
	cvt.rn.f32.s32 	%f713, %r1615;
	setp.leu.f32 	%p904, %f1, %f713;
	selp.b32 	%r1616, 7, 6, %p716;
	selp.b32 	%r1617, 4, %r1616, %p715;
	add.s32 	%r1618, %r1617, %r1327;
	selp.b32 	%r1619, %r1323, %r1618, %p904;
	add.s32 	%r1620, %r4, 83;
	cvt.rn.f32.s32 	%f714, %r1620;
	setp.leu.f32 	%p905, %f1, %f714;
	selp.b32 	%r1621, 7, 6, %p724;
	selp.b32 	%r1622, 4, %r1621, %p723;
	add.s32 	%r1623, %r1622, %r1338;
	selp.b32 	%r1624, %r1334, %r1623, %p905;
	add.s32 	%r1625, %r4, 91;
	cvt.rn.f32.s32 	%f715, %r1625;
	setp.leu.f32 	%p906, %f1, %f715;
	selp.b32 	%r1626, 7, 6, %p732;
	selp.b32 	%r1627, 4, %r1626, %p731;
	add.s32 	%r1628, %r1627, %r1349;
	selp.b32 	%r1629, %r1345, %r1628, %p906;
	add.s32 	%r1630, %r4, 99;
	cvt.rn.f32.s32 	%f716, %r1630;
	setp.leu.f32 	%p907, %f1, %f716;
	selp.b32 	%r1631, 7, 6, %p740;
	selp.b32 	%r1632, 4, %r1631, %p739;
	add.s32 	%r1633, %r1632, %r1360;
	selp.b32 	%r1634, %r1356, %r1633, %p907;
	add.s32 	%r1635, %r4, 107;
	cvt.rn.f32.s32 	%f717, %r1635;
	setp.leu.f32 	%p908, %f1, %f717;
	selp.b32 	%r1636, 7, 6, %p748;
	selp.b32 	%r1637, 4, %r1636, %p747;
	add.s32 	%r1638, %r1637, %r1371;
	selp.b32 	%r1639, %r1367, %r1638, %p908;
	add.s32 	%r1640, %r4, 115;
	cvt.rn.f32.s32 	%f718, %r1640;
	setp.leu.f32 	%p909, %f1, %f718;
	selp.b32 	%r1641, 7, 6, %p756;
	selp.b32 	%r1642, 4, %r1641, %p755;
	add.s32 	%r1643, %r1642, %r1382;
	selp.b32 	%r1644, %r1378, %r1643, %p909;
	add.s32 	%r1645, %r4, 123;
	cvt.rn.f32.s32 	%f719, %r1645;
	setp.leu.f32 	%p910, %f1, %f719;
	selp.b32 	%r1646, 7, 6, %p764;
	selp.b32 	%r1647, 4, %r1646, %p763;
	add.s32 	%r1648, %r1647, %r1393;
	selp.b32 	%r1649, %r1389, %r1648, %p910;
	add.s32 	%r1650, %r4, 131;
	cvt.rn.f32.s32 	%f720, %r1650;
	setp.leu.f32 	%p911, %f1, %f720;
	selp.b32 	%r1651, 7, 6, %p772;
	selp.b32 	%r1652, 4, %r1651, %p771;
	add.s32 	%r1653, %r1652, %r1404;
	selp.b32 	%r1654, %r1400, %r1653, %p911;
	add.s32 	%r1655, %r4, 139;
	cvt.rn.f32.s32 	%f721, %r1655;
	setp.leu.f32 	%p912, %f1, %f721;
	selp.b32 	%r1656, 7, 6, %p780;
	selp.b32 	%r1657, 4, %r1656, %p779;
	add.s32 	%r1658, %r1657, %r1415;
	selp.b32 	%r1659, %r1411, %r1658, %p912;
	add.s32 	%r1660, %r4, 147;
	cvt.rn.f32.s32 	%f722, %r1660;
	setp.leu.f32 	%p913, %f1, %f722;
	selp.b32 	%r1661, 7, 6, %p788;
	selp.b32 	%r1662, 4, %r1661, %p787;
	add.s32 	%r1663, %r1662, %r1426;
	selp.b32 	%r1664, %r1422, %r1663, %p913;
	add.s32 	%r1665, %r4, 155;
	cvt.rn.f32.s32 	%f723, %r1665;
	setp.leu.f32 	%p914, %f1, %f723;
	selp.b32 	%r1666, 7, 6, %p796;
	selp.b32 	%r1667, 4, %r1666, %p795;
	add.s32 	%r1668, %r1667, %r1437;
	selp.b32 	%r1669, %r1433, %r1668, %p914;
	add.s32 	%r1670, %r4, 163;
	cvt.rn.f32.s32 	%f724, %r1670;
	setp.leu.f32 	%p915, %f1, %f724;
	selp.b32 	%r1671, 7, 6, %p804;
	selp.b32 	%r1672, 4, %r1671, %p803;
	add.s32 	%r1673, %r1672, %r1448;
	selp.b32 	%r1674, %r1444, %r1673, %p915;
	add.s32 	%r1675, %r4, 171;
	cvt.rn.f32.s32 	%f725, %r1675;
	setp.leu.f32 	%p916, %f1, %f725;
	selp.b32 	%r1676, 7, 6, %p812;
	selp.b32 	%r1677, 4, %r1676, %p811;
	add.s32 	%r1678, %r1677, %r1459;
	selp.b32 	%r1679, %r1455, %r1678, %p916;
	add.s32 	%r1680, %r4, 179;
	cvt.rn.f32.s32 	%f726, %r1680;
	setp.leu.f32 	%p917, %f1, %f726;
	selp.b32 	%r1681, 7, 6, %p820;
	selp.b32 	%r1682, 4, %r1681, %p819;
	add.s32 	%r1683, %r1682, %r1470;
	selp.b32 	%r1684, %r1466, %r1683, %p917;
	add.s32 	%r1685, %r4, 187;
	cvt.rn.f32.s32 	%f727, %r1685;
	setp.leu.f32 	%p918, %f1, %f727;
	selp.b32 	%r1686, 7, 6, %p828;
	selp.b32 	%r1687, 4, %r1686, %p827;
	add.s32 	%r1688, %r1687, %r1481;
	selp.b32 	%r1689, %r1477, %r1688, %p918;
	add.s32 	%r1690, %r4, 195;
	cvt.rn.f32.s32 	%f728, %r1690;
	setp.leu.f32 	%p919, %f1, %f728;
	selp.b32 	%r1691, 7, 6, %p836;
	selp.b32 	%r1692, 4, %r1691, %p835;
	add.s32 	%r1693, %r1692, %r1492;
	selp.b32 	%r1694, %r1488, %r1693, %p919;
	add.s32 	%r1695, %r4, 203;
	cvt.rn.f32.s32 	%f729, %r1695;
	setp.leu.f32 	%p920, %f1, %f729;
	selp.b32 	%r1696, 7, 6, %p844;
	selp.b32 	%r1697, 4, %r1696, %p843;
	add.s32 	%r1698, %r1697, %r1503;
	selp.b32 	%r1699, %r1499, %r1698, %p920;
	add.s32 	%r1700, %r4, 211;
	cvt.rn.f32.s32 	%f730, %r1700;
	setp.leu.f32 	%p921, %f1, %f730;
	selp.b32 	%r1701, 7, 6, %p852;
	selp.b32 	%r1702, 4, %r1701, %p851;
	add.s32 	%r1703, %r1702, %r1514;
	selp.b32 	%r1704, %r1510, %r1703, %p921;
	add.s32 	%r1705, %r4, 219;
	cvt.rn.f32.s32 	%f731, %r1705;
	setp.leu.f32 	%p922, %f1, %f731;
	selp.b32 	%r1706, 7, 6, %p860;
	selp.b32 	%r1707, 4, %r1706, %p859;
	add.s32 	%r1708, %r1707, %r1525;
	selp.b32 	%r1709, %r1521, %r1708, %p922;
	add.s32 	%r1710, %r4, 227;
	cvt.rn.f32.s32 	%f732, %r1710;
	setp.leu.f32 	%p923, %f1, %f732;
	selp.b32 	%r1711, 7, 6, %p868;
	selp.b32 	%r1712, 4, %r1711, %p867;
	add.s32 	%r1713, %r1712, %r1536;
	selp.b32 	%r1714, %r1532, %r1713, %p923;
	add.s32 	%r1715, %r4, 235;
	cvt.rn.f32.s32 	%f733, %r1715;
	setp.leu.f32 	%p924, %f1, %f733;
	selp.b32 	%r1716, 7, 6, %p876;
	selp.b32 	%r1717, 4, %r1716, %p875;
	add.s32 	%r1718, %r1717, %r1547;
	selp.b32 	%r1719, %r1543, %r1718, %p924;
	add.s32 	%r1720, %r4, 243;
	cvt.rn.f32.s32 	%f734, %r1720;
	setp.leu.f32 	%p925, %f1, %f734;
	selp.b32 	%r1721, 7, 6, %p884;
	selp.b32 	%r1722, 4, %r1721, %p883;
	add.s32 	%r1723, %r1722, %r1558;
	selp.b32 	%r1724, %r1554, %r1723, %p925;
	add.s32 	%r1725, %r4, 251;
	cvt.rn.f32.s32 	%f735, %r1725;
	setp.leu.f32 	%p926, %f1, %f735;
	selp.b32 	%r1726, 7, 6, %p892;
	selp.b32 	%r1727, 4, %r1726, %p891;
	add.s32 	%r1728, %r1727, %r1569;
	selp.b32 	%r1729, %r1565, %r1728, %p926;
	add.s32 	%r1730, %r4, 7;
	cvt.rn.f32.s32 	%f736, %r1730;
	setp.leu.f32 	%p927, %f1, %f736;
	add.s32 	%r1731, %r1579, 8;
	selp.b32 	%r1732, %r1574, %r1731, %p927;
	add.s32 	%r1733, %r4, 23;
	cvt.rn.f32.s32 	%f737, %r1733;
	setp.leu.f32 	%p928, %f1, %f737;
	add.s32 	%r1734, %r1589, 8;
	selp.b32 	%r1735, %r1584, %r1734, %p928;
	add.s32 	%r1736, %r4, 39;
	cvt.rn.f32.s32 	%f738, %r1736;
	setp.leu.f32 	%p929, %f1, %f738;
	add.s32 	%r1737, %r1599, 8;
	selp.b32 	%r1738, %r1594, %r1737, %p929;
	add.s32 	%r1739, %r4, 55;
	cvt.rn.f32.s32 	%f739, %r1739;
	setp.leu.f32 	%p930, %f1, %f739;
	add.s32 	%r1740, %r1609, 8;
	selp.b32 	%r1741, %r1604, %r1740, %p930;
	add.s32 	%r1742, %r4, 71;
	cvt.rn.f32.s32 	%f740, %r1742;
	setp.leu.f32 	%p931, %f1, %f740;
	add.s32 	%r1743, %r1619, 8;
	selp.b32 	%r1744, %r1614, %r1743, %p931;
	add.s32 	%r1745, %r4, 87;
	cvt.rn.f32.s32 	%f741, %r1745;
	setp.leu.f32 	%p932, %f1, %f741;
	add.s32 	%r1746, %r1629, 8;
	selp.b32 	%r1747, %r1624, %r1746, %p932;
	add.s32 	%r1748, %r4, 103;
	cvt.rn.f32.s32 	%f742, %r1748;
	setp.leu.f32 	%p933, %f1, %f742;
	add.s32 	%r1749, %r1639, 8;
	selp.b32 	%r1750, %r1634, %r1749, %p933;
	add.s32 	%r1751, %r4, 119;
	cvt.rn.f32.s32 	%f743, %r1751;
	setp.leu.f32 	%p934, %f1, %f743;
	add.s32 	%r1752, %r1649, 8;
	selp.b32 	%r1753, %r1644, %r1752, %p934;
	add.s32 	%r1754, %r4, 135;
	cvt.rn.f32.s32 	%f744, %r1754;
	setp.leu.f32 	%p935, %f1, %f744;
	add.s32 	%r1755, %r1659, 8;
	selp.b32 	%r1756, %r1654, %r1755, %p935;
	add.s32 	%r1757, %r4, 151;
	cvt.rn.f32.s32 	%f745, %r1757;
	setp.leu.f32 	%p936, %f1, %f745;
	add.s32 	%r1758, %r1669, 8;
	selp.b32 	%r1759, %r1664, %r1758, %p936;
	add.s32 	%r1760, %r4, 167;
	cvt.rn.f32.s32 	%f746, %r1760;
	setp.leu.f32 	%p937, %f1, %f746;
	add.s32 	%r1761, %r1679, 8;
	selp.b32 	%r1762, %r1674, %r1761, %p937;
	add.s32 	%r1763, %r4, 183;
	cvt.rn.f32.s32 	%f747, %r1763;
	setp.leu.f32 	%p938, %f1, %f747;
	add.s32 	%r1764, %r1689, 8;
	selp.b32 	%r1765, %r1684, %r1764, %p938;
	add.s32 	%r1766, %r4, 199;
	cvt.rn.f32.s32 	%f748, %r1766;
	setp.leu.f32 	%p939, %f1, %f748;
	add.s32 	%r1767, %r1699, 8;
	selp.b32 	%r1768, %r1694, %r1767, %p939;
	add.s32 	%r1769, %r4, 215;
	cvt.rn.f32.s32 	%f749, %r1769;
	setp.leu.f32 	%p940, %f1, %f749;
	add.s32 	%r1770, %r1709, 8;
	selp.b32 	%r1771, %r1704, %r1770, %p940;
	add.s32 	%r1772, %r4, 231;
	cvt.rn.f32.s32 	%f750, %r1772;
	setp.leu.f32 	%p941, %f1, %f750;
	add.s32 	%r1773, %r1719, 8;
	selp.b32 	%r1774, %r1714, %r1773, %p941;
	add.s32 	%r1775, %r4, 247;
	cvt.rn.f32.s32 	%f751, %r1775;
	setp.leu.f32 	%p942, %f1, %f751;
	add.s32 	%r1776, %r1729, 8;
	selp.b32 	%r1777, %r1724, %r1776, %p942;
	add.s32 	%r1778, %r4, 15;
	cvt.rn.f32.s32 	%f752, %r1778;
	setp.leu.f32 	%p943, %f1, %f752;
	add.s32 	%r1779, %r1735, 16;
	selp.b32 	%r1780, %r1732, %r1779, %p943;
	add.s32 	%r1781, %r4, 47;
	cvt.rn.f32.s32 	%f753, %r1781;
	setp.leu.f32 	%p944, %f1, %f753;
	add.s32 	%r1782, %r1741, 16;
	selp.b32 	%r1783, %r1738, %r1782, %p944;
	add.s32 	%r1784, %r4, 79;
	cvt.rn.f32.s32 	%f754, %r1784;
	setp.leu.f32 	%p945, %f1, %f754;
	add.s32 	%r1785, %r1747, 16;
	selp.b32 	%r1786, %r1744, %r1785, %p945;
	add.s32 	%r1787, %r4, 111;
	cvt.rn.f32.s32 	%f755, %r1787;
	setp.leu.f32 	%p946, %f1, %f755;
	add.s32 	%r1788, %r1753, 16;
	selp.b32 	%r1789, %r1750, %r1788, %p946;
	add.s32 	%r1790, %r4, 143;
	cvt.rn.f32.s32 	%f756, %r1790;
	setp.leu.f32 	%p947, %f1, %f756;
	add.s32 	%r1791, %r1759, 16;
	selp.b32 	%r1792, %r1756, %r1791, %p947;
	add.s32 	%r1793, %r4, 175;
	cvt.rn.f32.s32 	%f757, %r1793;
	setp.leu.f32 	%p948, %f1, %f757;
	add.s32 	%r1794, %r1765, 16;
	selp.b32 	%r1795, %r1762, %r1794, %p948;
	add.s32 	%r1796, %r4, 207;
	cvt.rn.f32.s32 	%f758, %r1796;
	setp.leu.f32 	%p949, %f1, %f758;
	add.s32 	%r1797, %r1771, 16;
	selp.b32 	%r1798, %r1768, %r1797, %p949;
	add.s32 	%r1799, %r4, 239;
	cvt.rn.f32.s32 	%f759, %r1799;
	setp.leu.f32 	%p950, %f1, %f759;
	add.s32 	%r1800, %r1777, 16;
	selp.b32 	%r1801, %r1774, %r1800, %p950;
	add.s32 	%r1802, %r4, 31;
	cvt.rn.f32.s32 	%f760, %r1802;
	setp.leu.f32 	%p951, %f1, %f760;
	add.s32 	%r1803, %r1783, 32;
	selp.b32 	%r1804, %r1780, %r1803, %p951;
	add.s32 	%r1805, %r4, 95;
	cvt.rn.f32.s32 	%f761, %r1805;
	setp.leu.f32 	%p952, %f1, %f761;
	add.s32 	%r1806, %r1789, 32;
	selp.b32 	%r1807, %r1786, %r1806, %p952;
	add.s32 	%r1808, %r4, 159;
	cvt.rn.f32.s32 	%f762, %r1808;
	setp.leu.f32 	%p953, %f1, %f762;
	add.s32 	%r1809, %r1795, 32;
	selp.b32 	%r1810, %r1792, %r1809, %p953;
	add.s32 	%r1811, %r4, 223;
	cvt.rn.f32.s32 	%f763, %r1811;
	setp.leu.f32 	%p954, %f1, %f763;
	add.s32 	%r1812, %r1801, 32;
	selp.b32 	%r1813, %r1798, %r1812, %p954;
	add.s32 	%r1814, %r4, 63;
	cvt.rn.f32.s32 	%f764, %r1814;
	setp.leu.f32 	%p955, %f1, %f764;
	add.s32 	%r1815, %r1807, 64;
	selp.b32 	%r1816, %r1804, %r1815, %p955;
	add.s32 	%r1817, %r4, 191;
	cvt.rn.f32.s32 	%f765, %r1817;
	setp.leu.f32 	%p956, %f1, %f765;
	add.s32 	%r1818, %r1813, 64;
	selp.b32 	%r1819, %r1810, %r1818, %p956;
	add.s32 	%r1820, %r4, 127;
	cvt.rn.f32.s32 	%f766, %r1820;
	setp.leu.f32 	%p957, %f1, %f766;
	add.s32 	%r1821, %r1819, 128;
	selp.b32 	%r1822, %r1816, %r1821, %p957;
	add.s32 	%r1823, %r5, 1;
	cvt.rn.f32.s32 	%f767, %r1823;
	setp.leu.f32 	%p958, %f1, %f767;
	add.s32 	%r1824, %r5, 2;
	cvt.rn.f32.s32 	%f768, %r1824;
	setp.gt.f32 	%p959, %f1, %f768;
	selp.b32 	%r1825, 3, 2, %p959;
	selp.b32 	%r1826, 0, %r1825, %p958;
	cvt.rn.f32.s32 	%f769, %r5;
	setp.gt.f32 	%p960, %f1, %f769;
	and.pred  	%p961, %p958, %p960;
	selp.u32 	%r1827, 1, 0, %p961;
	add.s32 	%r1828, %r1826, %r1827;
	add.s32 	%r1829, %r5, 5;
	cvt.rn.f32.s32 	%f770, %r1829;
	setp.leu.f32 	%p962, %f1, %f770;
	add.s32 	%r1830, %r5, 6;
	cvt.rn.f32.s32 	%f771, %r1830;
	setp.gt.f32 	%p963, %f1, %f771;
	add.s32 	%r1831, %r5, 4;
	cvt.rn.f32.s32 	%f772, %r1831;
	setp.gt.f32 	%p964, %f1, %f772;
	and.pred  	%p965, %p962, %p964;
	selp.u32 	%r1832, 1, 0, %p965;
	add.s32 	%r1833, %r5, 9;
	cvt.rn.f32.s32 	%f773, %r1833;
	setp.leu.f32 	%p966, %f1, %f773;
	add.s32 	%r1834, %r5, 10;
	cvt.rn.f32.s32 	%f774, %r1834;
	setp.gt.f32 	%p967, %f1, %f774;
	selp.b32 	%r1835, 3, 2, %p967;
	selp.b32 	%r1836, 0, %r1835, %p966;
	add.s32 	%r1837, %r5, 8;
	cvt.rn.f32.s32 	%f775, %r1837;
	setp.gt.f32 	%p968, %f1, %f775;
	and.pred  	%p969, %p966, %p968;
	selp.u32 	%r1838, 1, 0, %p969;
	add.s32 	%r1839, %r1836, %r1838;
	add.s32 	%r1840, %r5, 13;
	cvt.rn.f32.s32 	%f776, %r1840;
	setp.leu.f32 	%p970, %f1, %f776;
	add.s32 	%r1841, %r5, 14;
	cvt.rn.f32.s32 	%f777, %r1841;
	setp.gt.f32 	%p971, %f1, %f777;
	add.s32 	%r1842, %r5, 12;
	cvt.rn.f32.s32 	%f778, %r1842;
	setp.gt.f32 	%p972, %f1, %f778;
	and.pred  	%p973, %p970, %p972;
	selp.u32 	%r1843, 1, 0, %p973;
	add.s32 	%r1844, %r5, 17;
	cvt.rn.f32.s32 	%f779, %r1844;
	setp.leu.f32 	%p974, %f1, %f779;
	add.s32 	%r1845, %r5, 18;
	cvt.rn.f32.s32 	%f780, %r1845;
	setp.gt.f32 	%p975, %f1, %f780;
	selp.b32 	%r1846, 3, 2, %p975;
	selp.b32 	%r1847, 0, %r1846, %p974;
	add.s32 	%r1848, %r5, 16;
	cvt.rn.f32.s32 	%f781, %r1848;
	setp.gt.f32 	%p976, %f1, %f781;
	and.pred  	%p977, %p974, %p976;
	selp.u32 	%r1849, 1, 0, %p977;
	add.s32 	%r1850, %r1847, %r1849;
	add.s32 	%r1851, %r5, 21;
	cvt.rn.f32.s32 	%f782, %r1851;
	setp.leu.f32 	%p978, %f1, %f782;
	add.s32 	%r1852, %r5, 22;
	cvt.rn.f32.s32 	%f783, %r1852;
	setp.gt.f32 	%p979, %f1, %f783;
	add.s32 	%r1853, %r5, 20;
	cvt.rn.f32.s32 	%f784, %r1853;
	setp.gt.f32 	%p980, %f1, %f784;
	and.pred  	%p981, %p978, %p980;
	selp.u32 	%r1854, 1, 0, %p981;
	add.s32 	%r1855, %r5, 25;
	cvt.rn.f32.s32 	%f785, %r1855;
	setp.leu.f32 	%p982, %f1, %f785;
	add.s32 	%r1856, %r5, 26;
	cvt.rn.f32.s32 	%f786, %r1856;
	setp.gt.f32 	%p983, %f1, %f786;
	selp.b32 	%r1857, 3, 2, %p983;
	selp.b32 	%r1858, 0, %r1857, %p982;
	add.s32 	%r1859, %r5, 24;
	cvt.rn.f32.s32 	%f787, %r1859;
	setp.gt.f32 	%p984, %f1, %f787;
	and.pred  	%p985, %p982, %p984;
	selp.u32 	%r1860, 1, 0, %p985;
	add.s32 	%r1861, %r1858, %r1860;
	add.s32 	%r1862, %r5, 29;
	cvt.rn.f32.s32 	%f788, %r1862;
	setp.leu.f32 	%p986, %f1, %f788;
	add.s32 	%r1863, %r5, 30;
	cvt.rn.f32.s32 	%f789, %r1863;
	setp.gt.f32 	%p987, %f1, %f789;
	add.s32 	%r1864, %r5, 28;
	cvt.rn.f32.s32 	%f790, %r1864;
	setp.gt.f32 	%p988, %f1, %f790;
	and.pred  	%p989, %p986, %p988;
	selp.u32 	%r1865, 1, 0, %p989;
	add.s32 	%r1866, %r5, 33;
	cvt.rn.f32.s32 	%f791, %r1866;
	setp.leu.f32 	%p990, %f1, %f791;
	add.s32 	%r1867, %r5, 34;
	cvt.rn.f32.s32 	%f792, %r1867;
	setp.gt.f32 	%p991, %f1, %f792;
	selp.b32 	%r1868, 3, 2, %p991;
	selp.b32 	%r1869, 0, %r1868, %p990;
	add.s32 	%r1870, %r5, 32;
	cvt.rn.f32.s32 	%f793, %r1870;
	setp.gt.f32 	%p992, %f1, %f793;
	and.pred  	%p993, %p990, %p992;
	selp.u32 	%r1871, 1, 0, %p993;
	add.s32 	%r1872, %r1869, %r1871;
	add.s32 	%r1873, %r5, 37;
	cvt.rn.f32.s32 	%f794, %r1873;
	setp.leu.f32 	%p994, %f1, %f794;
	add.s32 	%r1874, %r5, 38;
	cvt.rn.f32.s32 	%f795, %r1874;
	setp.gt.f32 	%p995, %f1, %f795;
	add.s32 	%r1875, %r5, 36;
	cvt.rn.f32.s32 	%f796, %r1875;
	setp.gt.f32 	%p996, %f1, %f796;
	and.pred  	%p997, %p994, %p996;
	selp.u32 	%r1876, 1, 0, %p997;
	add.s32 	%r1877, %r5, 41;
	cvt.rn.f32.s32 	%f797, %r1877;
	setp.leu.f32 	%p998, %f1, %f797;
	add.s32 	%r1878, %r5, 42;
	cvt.rn.f32.s32 	%f798, %r1878;
	setp.gt.f32 	%p999, %f1, %f798;
	selp.b32 	%r1879, 3, 2, %p999;
	selp.b32 	%r1880, 0, %r1879, %p998;
	add.s32 	%r1881, %r5, 40;
	cvt.rn.f32.s32 	%f799, %r1881;
	setp.gt.f32 	%p1000, %f1, %f799;
	and.pred  	%p1001, %p998, %p1000;
	selp.u32 	%r1882, 1, 0, %p1001;
	add.s32 	%r1883, %r1880, %r1882;
	add.s32 	%r1884, %r5, 45;
	cvt.rn.f32.s32 	%f800, %r1884;
	setp.leu.f32 	%p1002, %f1, %f800;
	add.s32 	%r1885, %r5, 46;
	cvt.rn.f32.s32 	%f801, %r1885;
	setp.gt.f32 	%p1003, %f1, %f801;
	add.s32 	%r1886, %r5, 44;
	cvt.rn.f32.s32 	%f802, %r1886;
	setp.gt.f32 	%p1004, %f1, %f802;
	and.pred  	%p1005, %p1002, %p1004;
	selp.u32 	%r1887, 1, 0, %p1005;
	add.s32 	%r1888, %r5, 49;
	cvt.rn.f32.s32 	%f803, %r1888;
	setp.leu.f32 	%p1006, %f1, %f803;
	add.s32 	%r1889, %r5, 50;
	cvt.rn.f32.s32 	%f804, %r1889;
	setp.gt.f32 	%p1007, %f1, %f804;
	selp.b32 	%r1890, 3, 2, %p1007;
	selp.b32 	%r1891, 0, %r1890, %p1006;
	add.s32 	%r1892, %r5, 48;
	cvt.rn.f32.s32 	%f805, %r1892;
	setp.gt.f32 	%p1008, %f1, %f805;
	and.pred  	%p1009, %p1006, %p1008;
	selp.u32 	%r1893, 1, 0, %p1009;
	add.s32 	%r1894, %r1891, %r1893;
	add.s32 	%r1895, %r5, 53;
	cvt.rn.f32.s32 	%f806, %r1895;
	setp.leu.f32 	%p1010, %f1, %f806;
	add.s32 	%r1896, %r5, 54;
	cvt.rn.f32.s32 	%f807, %r1896;
	setp.gt.f32 	%p1011, %f1, %f807;
	add.s32 	%r1897, %r5, 52;
	cvt.rn.f32.s32 	%f808, %r1897;
	setp.gt.f32 	%p1012, %f1, %f808;
	and.pred  	%p1013, %p1010, %p1012;
	selp.u32 	%r1898, 1, 0, %p1013;
	add.s32 	%r1899, %r5, 57;
	cvt.rn.f32.s32 	%f809, %r1899;
	setp.leu.f32 	%p1014, %f1, %f809;
	add.s32 	%r1900, %r5, 58;
	cvt.rn.f32.s32 	%f810, %r1900;
	setp.gt.f32 	%p1015, %f1, %f810;
	selp.b32 	%r1901, 3, 2, %p1015;
	selp.b32 	%r1902, 0, %r1901, %p1014;
	add.s32 	%r1903, %r5, 56;
	cvt.rn.f32.s32 	%f811, %r1903;
	setp.gt.f32 	%p1016, %f1, %f811;
	and.pred  	%p1017, %p1014, %p1016;
	selp.u32 	%r1904, 1, 0, %p1017;
	add.s32 	%r1905, %r1902, %r1904;
	add.s32 	%r1906, %r5, 61;
	cvt.rn.f32.s32 	%f812, %r1906;
	setp.leu.f32 	%p1018, %f1, %f812;
	add.s32 	%r1907, %r5, 62;
	cvt.rn.f32.s32 	%f813, %r1907;
	setp.gt.f32 	%p1019, %f1, %f813;
	add.s32 	%r1908, %r5, 60;
	cvt.rn.f32.s32 	%f814, %r1908;
	setp.gt.f32 	%p1020, %f1, %f814;
	and.pred  	%p1021, %p1018, %p1020;
	selp.u32 	%r1909, 1, 0, %p1021;
	add.s32 	%r1910, %r5, 65;
	cvt.rn.f32.s32 	%f815, %r1910;
	setp.leu.f32 	%p1022, %f1, %f815;
	add.s32 	%r1911, %r5, 66;
	cvt.rn.f32.s32 	%f816, %r1911;
	setp.gt.f32 	%p1023, %f1, %f816;
	selp.b32 	%r1912, 3, 2, %p1023;
	selp.b32 	%r1913, 0, %r1912, %p1022;
	add.s32 	%r1914, %r5, 64;
	cvt.rn.f32.s32 	%f817, %r1914;
	setp.gt.f32 	%p1024, %f1, %f817;
	and.pred  	%p1025, %p1022, %p1024;
	selp.u32 	%r1915, 1, 0, %p1025;
	add.s32 	%r1916, %r1913, %r1915;
	add.s32 	%r1917, %r5, 69;
	cvt.rn.f32.s32 	%f818, %r1917;
	setp.leu.f32 	%p1026, %f1, %f818;
	add.s32 	%r1918, %r5, 70;
	cvt.rn.f32.s32 	%f819, %r1918;
	setp.gt.f32 	%p1027, %f1, %f819;
	add.s32 	%r1919, %r5, 68;
	cvt.rn.f32.s32 	%f820, %r1919;
	setp.gt.f32 	%p1028, %f1, %f820;
	and.pred  	%p1029, %p1026, %p1028;
	selp.u32 	%r1920, 1, 0, %p1029;
	add.s32 	%r1921, %r5, 73;
	cvt.rn.f32.s32 	%f821, %r1921;
	setp.leu.f32 	%p1030, %f1, %f821;
	add.s32 	%r1922, %r5, 74;
	cvt.rn.f32.s32 	%f822, %r1922;
	setp.gt.f32 	%p1031, %f1, %f822;
	selp.b32 	%r1923, 3, 2, %p1031;
	selp.b32 	%r1924, 0, %r1923, %p1030;
	add.s32 	%r1925, %r5, 72;
	cvt.rn.f32.s32 	%f823, %r1925;
	setp.gt.f32 	%p1032, %f1, %f823;
	and.pred  	%p1033, %p1030, %p1032;
	selp.u32 	%r1926, 1, 0, %p1033;
	add.s32 	%r1927, %r1924, %r1926;
	add.s32 	%r1928, %r5, 77;
	cvt.rn.f32.s32 	%f824, %r1928;
	setp.leu.f32 	%p1034, %f1, %f824;
	add.s32 	%r1929, %r5, 78;
	cvt.rn.f32.s32 	%f825, %r1929;
	setp.gt.f32 	%p1035, %f1, %f825;
	add.s32 	%r1930, %r5, 76;
	cvt.rn.f32.s32 	%f826, %r1930;
	setp.gt.f32 	%p1036, %f1, %f826;
	and.pred  	%p1037, %p1034, %p1036;
	selp.u32 	%r1931, 1, 0, %p1037;
	add.s32 	%r1932, %r5, 81;
	cvt.rn.f32.s32 	%f827, %r1932;
	setp.leu.f32 	%p1038, %f1, %f827;
	add.s32 	%r1933, %r5, 82;
	cvt.rn.f32.s32 	%f828, %r1933;
	setp.gt.f32 	%p1039, %f1, %f828;
	selp.b32 	%r1934, 3, 2, %p1039;
	selp.b32 	%r1935, 0, %r1934, %p1038;
	add.s32 	%r1936, %r5, 80;
	cvt.rn.f32.s32 	%f829, %r1936;
	setp.gt.f32 	%p1040, %f1, %f829;
	and.pred  	%p1041, %p1038, %p1040;
	selp.u32 	%r1937, 1, 0, %p1041;
	add.s32 	%r1938, %r1935, %r1937;
	add.s32 	%r1939, %r5, 85;
	cvt.rn.f32.s32 	%f830, %r1939;
	setp.leu.f32 	%p1042, %f1, %f830;
	add.s32 	%r1940, %r5, 86;
	cvt.rn.f32.s32 	%f831, %r1940;
	setp.gt.f32 	%p1043, %f1, %f831;
	add.s32 	%r1941, %r5, 84;
	cvt.rn.f32.s32 	%f832, %r1941;
	setp.gt.f32 	%p1044, %f1, %f832;
	and.pred  	%p1045, %p1042, %p1044;
	selp.u32 	%r1942, 1, 0, %p1045;
	add.s32 	%r1943, %r5, 89;
	cvt.rn.f32.s32 	%f833, %r1943;
	setp.leu.f32 	%p1046, %f1, %f833;
	add.s32 	%r1944, %r5, 90;
	cvt.rn.f32.s32 	%f834, %r1944;
	setp.gt.f32 	%p1047, %f1, %f834;
	selp.b32 	%r1945, 3, 2, %p1047;
	selp.b32 	%r1946, 0, %r1945, %p1046;
	add.s32 	%r1947, %r5, 88;
	cvt.rn.f32.s32 	%f835, %r1947;
	setp.gt.f32 	%p1048, %f1, %f835;
	and.pred  	%p1049, %p1046, %p1048;
	selp.u32 	%r1948, 1, 0, %p1049;
	add.s32 	%r1949, %r1946, %r1948;
	add.s32 	%r1950, %r5, 93;
	cvt.rn.f32.s32 	%f836, %r1950;
	setp.leu.f32 	%p1050, %f1, %f836;
	add.s32 	%r1951, %r5, 94;
	cvt.rn.f32.s32 	%f837, %r1951;
	setp.gt.f32 	%p1051, %f1, %f837;
	add.s32 	%r1952, %r5, 92;
	cvt.rn.f32.s32 	%f838, %r1952;
	setp.gt.f32 	%p1052, %f1, %f838;
	and.pred  	%p1053, %p1050, %p1052;
	selp.u32 	%r1953, 1, 0, %p1053;
	add.s32 	%r1954, %r5, 97;
	cvt.rn.f32.s32 	%f839, %r1954;
	setp.leu.f32 	%p1054, %f1, %f839;
	add.s32 	%r1955, %r5, 98;
	cvt.rn.f32.s32 	%f840, %r1955;
	setp.gt.f32 	%p1055, %f1, %f840;
	selp.b32 	%r1956, 3, 2, %p1055;
	selp.b32 	%r1957, 0, %r1956, %p1054;
	add.s32 	%r1958, %r5, 96;
	cvt.rn.f32.s32 	%f841, %r1958;
	setp.gt.f32 	%p1056, %f1, %f841;
	and.pred  	%p1057, %p1054, %p1056;
	selp.u32 	%r1959, 1, 0, %p1057;
	add.s32 	%r1960, %r1957, %r1959;
	add.s32 	%r1961, %r5, 101;
	cvt.rn.f32.s32 	%f842, %r1961;
	setp.leu.f32 	%p1058, %f1, %f842;
	add.s32 	%r1962, %r5, 102;
	cvt.rn.f32.s32 	%f843, %r1962;
	setp.gt.f32 	%p1059, %f1, %f843;
	add.s32 	%r1963, %r5, 100;
	cvt.rn.f32.s32 	%f844, %r1963;
	setp.gt.f32 	%p1060, %f1, %f844;
	and.pred  	%p1061, %p1058, %p1060;
	selp.u32 	%r1964, 1, 0, %p1061;
	add.s32 	%r1965, %r5, 105;
	cvt.rn.f32.s32 	%f845, %r1965;
	setp.leu.f32 	%p1062, %f1, %f845;
	add.s32 	%r1966, %r5, 106;
	cvt.rn.f32.s32 	%f846, %r1966;
	setp.gt.f32 	%p1063, %f1, %f846;
	selp.b32 	%r1967, 3, 2, %p1063;
	selp.b32 	%r1968, 0, %r1967, %p1062;
	add.s32 	%r1969, %r5, 104;
	cvt.rn.f32.s32 	%f847, %r1969;
	setp.gt.f32 	%p1064, %f1, %f847;
	and.pred  	%p1065, %p1062, %p1064;
	selp.u32 	%r1970, 1, 0, %p1065;
	add.s32 	%r1971, %r1968, %r1970;
	add.s32 	%r1972, %r5, 109;
	cvt.rn.f32.s32 	%f848, %r1972;
	setp.leu.f32 	%p1066, %f1, %f848;
	add.s32 	%r1973, %r5, 110;
	cvt.rn.f32.s32 	%f849, %r1973;
	setp.gt.f32 	%p1067, %f1, %f849;
	add.s32 	%r1974, %r5, 108;
	cvt.rn.f32.s32 	%f850, %r1974;
	setp.gt.f32 	%p1068, %f1, %f850;
	and.pred  	%p1069, %p1066, %p1068;
	selp.u32 	%r1975, 1, 0, %p1069;
	add.s32 	%r1976, %r5, 113;
	cvt.rn.f32.s32 	%f851, %r1976;
	setp.leu.f32 	%p1070, %f1, %f851;
	add.s32 	%r1977, %r5, 114;
	cvt.rn.f32.s32 	%f852, %r1977;
	setp.gt.f32 	%p1071, %f1, %f852;
	selp.b32 	%r1978, 3, 2, %p1071;
	selp.b32 	%r1979, 0, %r1978, %p1070;
	add.s32 	%r1980, %r5, 112;
	cvt.rn.f32.s32 	%f853, %r1980;
	setp.gt.f32 	%p1072, %f1, %f853;
	and.pred  	%p1073, %p1070, %p1072;
	selp.u32 	%r1981, 1, 0, %p1073;
	add.s32 	%r1982, %r1979, %r1981;
	add.s32 	%r1983, %r5, 117;
	cvt.rn.f32.s32 	%f854, %r1983;
	setp.leu.f32 	%p1074, %f1, %f854;
	add.s32 	%r1984, %r5, 118;
	cvt.rn.f32.s32 	%f855, %r1984;
	setp.gt.f32 	%p1075, %f1, %f855;
	add.s32 	%r1985, %r5, 116;
	cvt.rn.f32.s32 	%f856, %r1985;
	setp.gt.f32 	%p1076, %f1, %f856;
	and.pred  	%p1077, %p1074, %p1076;
	selp.u32 	%r1986, 1, 0, %p1077;
	add.s32 	%r1987, %r5, 121;
	cvt.rn.f32.s32 	%f857, %r1987;
	setp.leu.f32 	%p1078, %f1, %f857;
	add.s32 	%r1988, %r5, 122;
	cvt.rn.f32.s32 	%f858, %r1988;
	setp.gt.f32 	%p1079, %f1, %f858;
	selp.b32 	%r1989, 3, 2, %p1079;
	selp.b32 	%r1990, 0, %r1989, %p1078;
	add.s32 	%r1991, %r5, 120;
	cvt.rn.f32.s32 	%f859, %r1991;
	setp.gt.f32 	%p1080, %f1, %f859;
	and.pred  	%p1081, %p1078, %p1080;
	selp.u32 	%r1992, 1, 0, %p1081;
	add.s32 	%r1993, %r1990, %r1992;
	add.s32 	%r1994, %r5, 125;
	cvt.rn.f32.s32 	%f860, %r1994;
	setp.leu.f32 	%p1082, %f1, %f860;
	add.s32 	%r1995, %r5, 126;
	cvt.rn.f32.s32 	%f861, %r1995;
	setp.gt.f32 	%p1083, %f1, %f861;
	add.s32 	%r1996, %r5, 124;
	cvt.rn.f32.s32 	%f862, %r1996;
	setp.gt.f32 	%p1084, %f1, %f862;
	and.pred  	%p1085, %p1082, %p1084;
	selp.u32 	%r1997, 1, 0, %p1085;
	add.s32 	%r1998, %r5, 129;
	cvt.rn.f32.s32 	%f863, %r1998;
	setp.leu.f32 	%p1086, %f1, %f863;
	add.s32 	%r1999, %r5, 130;
	cvt.rn.f32.s32 	%f864, %r1999;
	setp.gt.f32 	%p1087, %f1, %f864;
	selp.b32 	%r2000, 3, 2, %p1087;
	selp.b32 	%r2001, 0, %r2000, %p1086;
	add.s32 	%r2002, %r5, 128;
	cvt.rn.f32.s32 	%f865, %r2002;
	setp.gt.f32 	%p1088, %f1, %f865;
	and.pred  	%p1089, %p1086, %p1088;
	selp.u32 	%r2003, 1, 0, %p1089;
	add.s32 	%r2004, %r2001, %r2003;
	add.s32 	%r2005, %r5, 133;
	cvt.rn.f32.s32 	%f866, %r2005;
	setp.leu.f32 	%p1090, %f1, %f866;
	add.s32 	%r2006, %r5, 134;
	cvt.rn.f32.s32 	%f867, %r2006;
	setp.gt.f32 	%p1091, %f1, %f867;
	add.s32 	%r2007, %r5, 132;
	cvt.rn.f32.s32 	%f868, %r2007;
	setp.gt.f32 	%p1092, %f1, %f868;
	and.pred  	%p1093, %p1090, %p1092;
	selp.u32 	%r2008, 1, 0, %p1093;
	add.s32 	%r2009, %r5, 137;
	cvt.rn.f32.s32 	%f869, %r2009;
	setp.leu.f32 	%p1094, %f1, %f869;
	add.s32 	%r2010, %r5, 138;
	cvt.rn.f32.s32 	%f870, %r2010;
	setp.gt.f32 	%p1095, %f1, %f870;
	selp.b32 	%r2011, 3, 2, %p1095;
	selp.b32 	%r2012, 0, %r2011, %p1094;
	add.s32 	%r2013, %r5, 136;
	cvt.rn.f32.s32 	%f871, %r2013;
	setp.gt.f32 	%p1096, %f1, %f871;
	and.pred  	%p1097, %p1094, %p1096;
	selp.u32 	%r2014, 1, 0, %p1097;
	add.s32 	%r2015, %r2012, %r2014;
	add.s32 	%r2016, %r5, 141;
	cvt.rn.f32.s32 	%f872, %r2016;
	setp.leu.f32 	%p1098, %f1, %f872;
	add.s32 	%r2017, %r5, 142;
	cvt.rn.f32.s32 	%f873, %r2017;
	setp.gt.f32 	%p1099, %f1, %f873;
	add.s32 	%r2018, %r5, 140;
	cvt.rn.f32.s32 	%f874, %r2018;
	setp.gt.f32 	%p1100, %f1, %f874;
	and.pred  	%p1101, %p1098, %p1100;
	selp.u32 	%r2019, 1, 0, %p1101;
	add.s32 	%r2020, %r5, 145;
	cvt.rn.f32.s32 	%f875, %r2020;
	setp.leu.f32 	%p1102, %f1, %f875;
	add.s32 	%r2021, %r5, 146;
	cvt.rn.f32.s32 	%f876, %r2021;
	setp.gt.f32 	%p1103, %f1, %f876;
	selp.b32 	%r2022, 3, 2, %p1103;
	selp.b32 	%r2023, 0, %r2022, %p1102;
	add.s32 	%r2024, %r5, 144;
	cvt.rn.f32.s32 	%f877, %r2024;
	setp.gt.f32 	%p1104, %f1, %f877;
	and.pred  	%p1105, %p1102, %p1104;
	selp.u32 	%r2025, 1, 0, %p1105;
	add.s32 	%r2026, %r2023, %r2025;
	add.s32 	%r2027, %r5, 149;
	cvt.rn.f32.s32 	%f878, %r2027;
	setp.leu.f32 	%p1106, %f1, %f878;
	add.s32 	%r2028, %r5, 150;
	cvt.rn.f32.s32 	%f879, %r2028;
	setp.gt.f32 	%p1107, %f1, %f879;
	add.s32 	%r2029, %r5, 148;
	cvt.rn.f32.s32 	%f880, %r2029;
	setp.gt.f32 	%p1108, %f1, %f880;
	and.pred  	%p1109, %p1106, %p1108;
	selp.u32 	%r2030, 1, 0, %p1109;
	add.s32 	%r2031, %r5, 153;
	cvt.rn.f32.s32 	%f881, %r2031;
	setp.leu.f32 	%p1110, %f1, %f881;
	add.s32 	%r2032, %r5, 154;
	cvt.rn.f32.s32 	%f882, %r2032;
	setp.gt.f32 	%p1111, %f1, %f882;
	selp.b32 	%r2033, 3, 2, %p1111;
	selp.b32 	%r2034, 0, %r2033, %p1110;
	add.s32 	%r2035, %r5, 152;
	cvt.rn.f32.s32 	%f883, %r2035;
	setp.gt.f32 	%p1112, %f1, %f883;
	and.pred  	%p1113, %p1110, %p1112;
	selp.u32 	%r2036, 1, 0, %p1113;
	add.s32 	%r2037, %r2034, %r2036;
	add.s32 	%r2038, %r5, 157;
	cvt.rn.f32.s32 	%f884, %r2038;
	setp.leu.f32 	%p1114, %f1, %f884;
	add.s32 	%r2039, %r5, 158;
	cvt.rn.f32.s32 	%f885, %r2039;
	setp.gt.f32 	%p1115, %f1, %f885;
	add.s32 	%r2040, %r5, 156;
	cvt.rn.f32.s32 	%f886, %r2040;
	setp.gt.f32 	%p1116, %f1, %f886;
	and.pred  	%p1117, %p1114, %p1116;
	selp.u32 	%r2041, 1, 0, %p1117;
	add.s32 	%r2042, %r5, 161;
	cvt.rn.f32.s32 	%f887, %r2042;
	setp.leu.f32 	%p1118, %f1, %f887;
	add.s32 	%r2043, %r5, 162;
	cvt.rn.f32.s32 	%f888, %r2043;
	setp.gt.f32 	%p1119, %f1, %f888;
	selp.b32 	%r2044, 3, 2, %p1119;
	selp.b32 	%r2045, 0, %r2044, %p1118;
	add.s32 	%r2046, %r5, 160;
	cvt.rn.f32.s32 	%f889, %r2046;
	setp.gt.f32 	%p1120, %f1, %f889;
	and.pred  	%p1121, %p1118, %p1120;
	selp.u32 	%r2047, 1, 0, %p1121;
	add.s32 	%r2048, %r2045, %r2047;
	add.s32 	%r2049, %r5, 165;
	cvt.rn.f32.s32 	%f890, %r2049;
	setp.leu.f32 	%p1122, %f1, %f890;
	add.s32 	%r2050, %r5, 166;
	cvt.rn.f32.s32 	%f891, %r2050;
	setp.gt.f32 	%p1123, %f1, %f891;
	add.s32 	%r2051, %r5, 164;
	cvt.rn.f32.s32 	%f892, %r2051;
	setp.gt.f32 	%p1124, %f1, %f892;
	and.pred  	%p1125, %p1122, %p1124;
	selp.u32 	%r2052, 1, 0, %p1125;
	add.s32 	%r2053, %r5, 169;
	cvt.rn.f32.s32 	%f893, %r2053;
	setp.leu.f32 	%p1126, %f1, %f893;
	add.s32 	%r2054, %r5, 170;
	cvt.rn.f32.s32 	%f894, %r2054;
	setp.gt.f32 	%p1127, %f1, %f894;
	selp.b32 	%r2055, 3, 2, %p1127;
	selp.b32 	%r2056, 0, %r2055, %p1126;
	add.s32 	%r2057, %r5, 168;
	cvt.rn.f32.s32 	%f895, %r2057;
	setp.gt.f32 	%p1128, %f1, %f895;
	and.pred  	%p1129, %p1126, %p1128;
	selp.u32 	%r2058, 1, 0, %p1129;
	add.s32 	%r2059, %r2056, %r2058;
	add.s32 	%r2060, %r5, 173;
	cvt.rn.f32.s32 	%f896, %r2060;
	setp.leu.f32 	%p1130, %f1, %f896;
	add.s32 	%r2061, %r5, 174;
	cvt.rn.f32.s32 	%f897, %r2061;
	setp.gt.f32 	%p1131, %f1, %f897;
	add.s32 	%r2062, %r5, 172;
	cvt.rn.f32.s32 	%f898, %r2062;
	setp.gt.f32 	%p1132, %f1, %f898;
	and.pred  	%p1133, %p1130, %p1132;
	selp.u32 	%r2063, 1, 0, %p1133;
	add.s32 	%r2064, %r5, 177;
	cvt.rn.f32.s32 	%f899, %r2064;
	setp.leu.f32 	%p1134, %f1, %f899;
	add.s32 	%r2065, %r5, 178;
	cvt.rn.f32.s32 	%f900, %r2065;
	setp.gt.f32 	%p1135, %f1, %f900;
	selp.b32 	%r2066, 3, 2, %p1135;
	selp.b32 	%r2067, 0, %r2066, %p1134;
	add.s32 	%r2068, %r5, 176;
	cvt.rn.f32.s32 	%f901, %r2068;
	setp.gt.f32 	%p1136, %f1, %f901;
	and.pred  	%p1137, %p1134, %p1136;
	selp.u32 	%r2069, 1, 0, %p1137;
	add.s32 	%r2070, %r2067, %r2069;
	add.s32 	%r2071, %r5, 181;
	cvt.rn.f32.s32 	%f902, %r2071;
	setp.leu.f32 	%p1138, %f1, %f902;
	add.s32 	%r2072, %r5, 182;
	cvt.rn.f32.s32 	%f903, %r2072;
	setp.gt.f32 	%p1139, %f1, %f903;
	add.s32 	%r2073, %r5, 180;
	cvt.rn.f32.s32 	%f904, %r2073;
	setp.gt.f32 	%p1140, %f1, %f904;
	and.pred  	%p1141, %p1138, %p1140;
	selp.u32 	%r2074, 1, 0, %p1141;
	add.s32 	%r2075, %r5, 185;
	cvt.rn.f32.s32 	%f905, %r2075;
	setp.leu.f32 	%p1142, %f1, %f905;
	add.s32 	%r2076, %r5, 186;
	cvt.rn.f32.s32 	%f906, %r2076;
	setp.gt.f32 	%p1143, %f1, %f906;
	selp.b32 	%r2077, 3, 2, %p1143;
	selp.b32 	%r2078, 0, %r2077, %p1142;
	add.s32 	%r2079, %r5, 184;
	cvt.rn.f32.s32 	%f907, %r2079;
	setp.gt.f32 	%p1144, %f1, %f907;
	and.pred  	%p1145, %p1142, %p1144;
	selp.u32 	%r2080, 1, 0, %p1145;
	add.s32 	%r2081, %r2078, %r2080;
	add.s32 	%r2082, %r5, 189;
	cvt.rn.f32.s32 	%f908, %r2082;
	setp.leu.f32 	%p1146, %f1, %f908;
	add.s32 	%r2083, %r5, 190;
	cvt.rn.f32.s32 	%f909, %r2083;
	setp.gt.f32 	%p1147, %f1, %f909;
	add.s32 	%r2084, %r5, 188;
	cvt.rn.f32.s32 	%f910, %r2084;
	setp.gt.f32 	%p1148, %f1, %f910;
	and.pred  	%p1149, %p1146, %p1148;
	selp.u32 	%r2085, 1, 0, %p1149;
	add.s32 	%r2086, %r5, 193;
	cvt.rn.f32.s32 	%f911, %r2086;
	setp.leu.f32 	%p1150, %f1, %f911;
	add.s32 	%r2087, %r5, 194;
	cvt.rn.f32.s32 	%f912, %r2087;
	setp.gt.f32 	%p1151, %f1, %f912;
	selp.b32 	%r2088, 3, 2, %p1151;
	selp.b32 	%r2089, 0, %r2088, %p1150;
	add.s32 	%r2090, %r5, 192;
	cvt.rn.f32.s32 	%f913, %r2090;
	setp.gt.f32 	%p1152, %f1, %f913;
	and.pred  	%p1153, %p1150, %p1152;
	selp.u32 	%r2091, 1, 0, %p1153;
	add.s32 	%r2092, %r2089, %r2091;
	add.s32 	%r2093, %r5, 197;
	cvt.rn.f32.s32 	%f914, %r2093;
	setp.leu.f32 	%p1154, %f1, %f914;
	add.s32 	%r2094, %r5, 198;
	cvt.rn.f32.s32 	%f915, %r2094;
	setp.gt.f32 	%p1155, %f1, %f915;
	add.s32 	%r2095, %r5, 196;
	cvt.rn.f32.s32 	%f916, %r2095;
	setp.gt.f32 	%p1156, %f1, %f916;
	and.pred  	%p1157, %p1154, %p1156;
	selp.u32 	%r2096, 1, 0, %p1157;
	add.s32 	%r2097, %r5, 201;
	cvt.rn.f32.s32 	%f917, %r2097;
	setp.leu.f32 	%p1158, %f1, %f917;
	add.s32 	%r2098, %r5, 202;
	cvt.rn.f32.s32 	%f918, %r2098;
	setp.gt.f32 	%p1159, %f1, %f918;
	selp.b32 	%r2099, 3, 2, %p1159;
	selp.b32 	%r2100, 0, %r2099, %p1158;
	add.s32 	%r2101, %r5, 200;
	cvt.rn.f32.s32 	%f919, %r2101;
	setp.gt.f32 	%p1160, %f1, %f919;
	and.pred  	%p1161, %p1158, %p1160;
	selp.u32 	%r2102, 1, 0, %p1161;
	add.s32 	%r2103, %r2100, %r2102;
	add.s32 	%r2104, %r5, 205;
	cvt.rn.f32.s32 	%f920, %r2104;
	setp.leu.f32 	%p1162, %f1, %f920;
	add.s32 	%r2105, %r5, 206;
	cvt.rn.f32.s32 	%f921, %r2105;
	setp.gt.f32 	%p1163, %f1, %f921;
	add.s32 	%r2106, %r5, 204;
	cvt.rn.f32.s32 	%f922, %r2106;
	setp.gt.f32 	%p1164, %f1, %f922;
	and.pred  	%p1165, %p1162, %p1164;
	selp.u32 	%r2107, 1, 0, %p1165;
	add.s32 	%r2108, %r5, 209;
	cvt.rn.f32.s32 	%f923, %r2108;
	setp.leu.f32 	%p1166, %f1, %f923;
	add.s32 	%r2109, %r5, 210;
	cvt.rn.f32.s32 	%f924, %r2109;
	setp.gt.f32 	%p1167, %f1, %f924;
	selp.b32 	%r2110, 3, 2, %p1167;
	selp.b32 	%r2111, 0, %r2110, %p1166;
	add.s32 	%r2112, %r5, 208;
	cvt.rn.f32.s32 	%f925, %r2112;
	setp.gt.f32 	%p1168, %f1, %f925;
	and.pred  	%p1169, %p1166, %p1168;
	selp.u32 	%r2113, 1, 0, %p1169;
	add.s32 	%r2114, %r2111, %r2113;
	add.s32 	%r2115, %r5, 213;
	cvt.rn.f32.s32 	%f926, %r2115;
	setp.leu.f32 	%p1170, %f1, %f926;
	add.s32 	%r2116, %r5, 214;
	cvt.rn.f32.s32 	%f927, %r2116;
	setp.gt.f32 	%p1171, %f1, %f927;
	add.s32 	%r2117, %r5, 212;
	cvt.rn.f32.s32 	%f928, %r2117;
	setp.gt.f32 	%p1172, %f1, %f928;
	and.pred  	%p1173, %p1170, %p1172;
	selp.u32 	%r2118, 1, 0, %p1173;
	add.s32 	%r2119, %r5, 217;
	cvt.rn.f32.s32 	%f929, %r2119;
	setp.leu.f32 	%p1174, %f1, %f929;
	add.s32 	%r2120, %r5, 218;
	cvt.rn.f32.s32 	%f930, %r2120;
	setp.gt.f32 	%p1175, %f1, %f930;
	selp.b32 	%r2121, 3, 2, %p1175;
	selp.b32 	%r2122, 0, %r2121, %p1174;
	add.s32 	%r2123, %r5, 216;
	cvt.rn.f32.s32 	%f931, %r2123;
	setp.gt.f32 	%p1176, %f1, %f931;
	and.pred  	%p1177, %p1174, %p1176;
	selp.u32 	%r2124, 1, 0, %p1177;
	add.s32 	%r2125, %r2122, %r2124;
	add.s32 	%r2126, %r5, 221;
	cvt.rn.f32.s32 	%f932, %r2126;
	setp.leu.f32 	%p1178, %f1, %f932;
	add.s32 	%r2127, %r5, 222;
	cvt.rn.f32.s32 	%f933, %r2127;
	setp.gt.f32 	%p1179, %f1, %f933;
	add.s32 	%r2128, %r5, 220;
	cvt.rn.f32.s32 	%f934, %r2128;
	setp.gt.f32 	%p1180, %f1, %f934;
	and.pred  	%p1181, %p1178, %p1180;
	selp.u32 	%r2129, 1, 0, %p1181;
	add.s32 	%r2130, %r5, 225;
	cvt.rn.f32.s32 	%f935, %r2130;
	setp.leu.f32 	%p1182, %f1, %f935;
	add.s32 	%r2131, %r5, 226;
	cvt.rn.f32.s32 	%f936, %r2131;
	setp.gt.f32 	%p1183, %f1, %f936;
	selp.b32 	%r2132, 3, 2, %p1183;
	selp.b32 	%r2133, 0, %r2132, %p1182;
	add.s32 	%r2134, %r5, 224;
	cvt.rn.f32.s32 	%f937, %r2134;
	setp.gt.f32 	%p1184, %f1, %f937;
	and.pred  	%p1185, %p1182, %p1184;
	selp.u32 	%r2135, 1, 0, %p1185;
	add.s32 	%r2136, %r2133, %r2135;
	add.s32 	%r2137, %r5, 229;
	cvt.rn.f32.s32 	%f938, %r2137;
	setp.leu.f32 	%p1186, %f1, %f938;
	add.s32 	%r2138, %r5, 230;
	cvt.rn.f32.s32 	%f939, %r2138;
	setp.gt.f32 	%p1187, %f1, %f939;
	add.s32 	%r2139, %r5, 228;
	cvt.rn.f32.s32 	%f940, %r2139;
	setp.gt.f32 	%p1188, %f1, %f940;
	and.pred  	%p1189, %p1186, %p1188;
	selp.u32 	%r2140, 1, 0, %p1189;
	add.s32 	%r2141, %r5, 233;
	cvt.rn.f32.s32 	%f941, %r2141;
	setp.leu.f32 	%p1190, %f1, %f941;
	add.s32 	%r2142, %r5, 234;
	cvt.rn.f32.s32 	%f942, %r2142;
	setp.gt.f32 	%p1191, %f1, %f942;
	selp.b32 	%r2143, 3, 2, %p1191;
	selp.b32 	%r2144, 0, %r2143, %p1190;
	add.s32 	%r2145, %r5, 232;
	cvt.rn.f32.s32 	%f943, %r2145;
	setp.gt.f32 	%p1192, %f1, %f943;
	and.pred  	%p1193, %p1190, %p1192;
	selp.u32 	%r2146, 1, 0, %p1193;
	add.s32 	%r2147, %r2144, %r2146;
	add.s32 	%r2148, %r5, 237;
	cvt.rn.f32.s32 	%f944, %r2148;
	setp.leu.f32 	%p1194, %f1, %f944;
	add.s32 	%r2149, %r5, 238;
	cvt.rn.f32.s32 	%f945, %r2149;
	setp.gt.f32 	%p1195, %f1, %f945;
	add.s32 	%r2150, %r5, 236;
	cvt.rn.f32.s32 	%f946, %r2150;
	setp.gt.f32 	%p1196, %f1, %f946;
	and.pred  	%p1197, %p1194, %p1196;
	selp.u32 	%r2151, 1, 0, %p1197;
	add.s32 	%r2152, %r5, 241;
	cvt.rn.f32.s32 	%f947, %r2152;
	setp.leu.f32 	%p1198, %f1, %f947;
	add.s32 	%r2153, %r5, 242;
	cvt.rn.f32.s32 	%f948, %r2153;
	setp.gt.f32 	%p1199, %f1, %f948;
	selp.b32 	%r2154, 3, 2, %p1199;
	selp.b32 	%r2155, 0, %r2154, %p1198;
	add.s32 	%r2156, %r5, 240;
	cvt.rn.f32.s32 	%f949, %r2156;
	setp.gt.f32 	%p1200, %f1, %f949;
	and.pred  	%p1201, %p1198, %p1200;
	selp.u32 	%r2157, 1, 0, %p1201;
	add.s32 	%r2158, %r2155, %r2157;
	add.s32 	%r2159, %r5, 245;
	cvt.rn.f32.s32 	%f950, %r2159;
	setp.leu.f32 	%p1202, %f1, %f950;
	add.s32 	%r2160, %r5, 246;
	cvt.rn.f32.s32 	%f951, %r2160;
	setp.gt.f32 	%p1203, %f1, %f951;
	add.s32 	%r2161, %r5, 244;
	cvt.rn.f32.s32 	%f952, %r2161;
	setp.gt.f32 	%p1204, %f1, %f952;
	and.pred  	%p1205, %p1202, %p1204;
	selp.u32 	%r2162, 1, 0, %p1205;
	add.s32 	%r2163, %r5, 249;
	cvt.rn.f32.s32 	%f953, %r2163;
	setp.leu.f32 	%p1206, %f1, %f953;
	add.s32 	%r2164, %r5, 250;
	cvt.rn.f32.s32 	%f954, %r2164;
	setp.gt.f32 	%p1207, %f1, %f954;
	selp.b32 	%r2165, 3, 2, %p1207;
	selp.b32 	%r2166, 0, %r2165, %p1206;
	add.s32 	%r2167, %r5, 248;
	cvt.rn.f32.s32 	%f955, %r2167;
	setp.gt.f32 	%p1208, %f1, %f955;
	and.pred  	%p1209, %p1206, %p1208;
	selp.u32 	%r2168, 1, 0, %p1209;
	add.s32 	%r2169, %r2166, %r2168;
	add.s32 	%r2170, %r5, 253;
	cvt.rn.f32.s32 	%f956, %r2170;
	setp.leu.f32 	%p1210, %f1, %f956;
	add.s32 	%r2171, %r5, 254;
	cvt.rn.f32.s32 	%f957, %r2171;
	setp.gt.f32 	%p1211, %f1, %f957;
	add.s32 	%r2172, %r5, 252;
	cvt.rn.f32.s32 	%f958, %r2172;
	setp.gt.f32 	%p1212, %f1, %f958;
	and.pred  	%p1213, %p1210, %p1212;
	selp.u32 	%r2173, 1, 0, %p1213;
	add.s32 	%r2174, %r5, 3;
	cvt.rn.f32.s32 	%f959, %r2174;
	setp.leu.f32 	%p1214, %f1, %f959;
	selp.b32 	%r2175, 7, 6, %p963;
	selp.b32 	%r2176, 4, %r2175, %p962;
	add.s32 	%r2177, %r2176, %r1832;
	selp.b32 	%r2178, %r1828, %r2177, %p1214;
	add.s32 	%r2179, %r5, 11;
	cvt.rn.f32.s32 	%f960, %r2179;
	setp.leu.f32 	%p1215, %f1, %f960;
	selp.b32 	%r2180, 7, 6, %p971;
	selp.b32 	%r2181, 4, %r2180, %p970;
	add.s32 	%r2182, %r2181, %r1843;
	selp.b32 	%r2183, %r1839, %r2182, %p1215;
	add.s32 	%r2184, %r5, 19;
	cvt.rn.f32.s32 	%f961, %r2184;
	setp.leu.f32 	%p1216, %f1, %f961;
	selp.b32 	%r2185, 7, 6, %p979;
	selp.b32 	%r2186, 4, %r2185, %p978;
	add.s32 	%r2187, %r2186, %r1854;
	selp.b32 	%r2188, %r1850, %r2187, %p1216;
	add.s32 	%r2189, %r5, 27;
	cvt.rn.f32.s32 	%f962, %r2189;
	setp.leu.f32 	%p1217, %f1, %f962;
	selp.b32 	%r2190, 7, 6, %p987;
	selp.b32 	%r2191, 4, %r2190, %p986;
	add.s32 	%r2192, %r2191, %r1865;
	selp.b32 	%r2193, %r1861, %r2192, %p1217;
	add.s32 	%r2194, %r5, 35;
	cvt.rn.f32.s32 	%f963, %r2194;
	setp.leu.f32 	%p1218, %f1, %f963;
	selp.b32 	%r2195, 7, 6, %p995;
	selp.b32 	%r2196, 4, %r2195, %p994;
	add.s32 	%r2197, %r2196, %r1876;
	selp.b32 	%r2198, %r1872, %r2197, %p1218;
	add.s32 	%r2199, %r5, 43;
	cvt.rn.f32.s32 	%f964, %r2199;
	setp.leu.f32 	%p1219, %f1, %f964;
	selp.b32 	%r2200, 7, 6, %p1003;
	selp.b32 	%r2201, 4, %r2200, %p1002;
	add.s32 	%r2202, %r2201, %r1887;
	selp.b32 	%r2203, %r1883, %r2202, %p1219;
	add.s32 	%r2204, %r5, 51;
	cvt.rn.f32.s32 	%f965, %r2204;
	setp.leu.f32 	%p1220, %f1, %f965;
	selp.b32 	%r2205, 7, 6, %p1011;
	selp.b32 	%r2206, 4, %r2205, %p1010;
	add.s32 	%r2207, %r2206, %r1898;
	selp.b32 	%r2208, %r1894, %r2207, %p1220;
	add.s32 	%r2209, %r5, 59;
	cvt.rn.f32.s32 	%f966, %r2209;
	setp.leu.f32 	%p1221, %f1, %f966;
	selp.b32 	%r2210, 7, 6, %p1019;
	selp.b32 	%r2211, 4, %r2210, %p1018;
	add.s32 	%r2212, %r2211, %r1909;
	selp.b32 	%r2213, %r1905, %r2212, %p1221;
	add.s32 	%r2214, %r5, 67;
	cvt.rn.f32.s32 	%f967, %r2214;
	setp.leu.f32 	%p1222, %f1, %f967;
	selp.b32 	%r2215, 7, 6, %p1027;
	selp.b32 	%r2216, 4, %r2215, %p1026;
	add.s32 	%r2217, %r2216, %r1920;
	selp.b32 	%r2218, %r1916, %r2217, %p1222;
	add.s32 	%r2219, %r5, 75;
	cvt.rn.f32.s32 	%f968, %r2219;
	setp.leu.f32 	%p1223, %f1, %f968;
	selp.b32 	%r2220, 7, 6, %p1035;
	selp.b32 	%r2221, 4, %r2220, %p1034;
	add.s32 	%r2222, %r2221, %r1931;
	selp.b32 	%r2223, %r1927, %r2222, %p1223;
	add.s32 	%r2224, %r5, 83;
	cvt.rn.f32.s32 	%f969, %r2224;
	setp.leu.f32 	%p1224, %f1, %f969;
	selp.b32 	%r2225, 7, 6, %p1043;
	selp.b32 	%r2226, 4, %r2225, %p1042;
	add.s32 	%r2227, %r2226, %r1942;
	selp.b32 	%r2228, %r1938, %r2227, %p1224;
	add.s32 	%r2229, %r5, 91;
	cvt.rn.f32.s32 	%f970, %r2229;
	setp.leu.f32 	%p1225, %f1, %f970;
	selp.b32 	%r2230, 7, 6, %p1051;
	selp.b32 	%r2231, 4, %r2230, %p1050;
	add.s32 	%r2232, %r2231, %r1953;
	selp.b32 	%r2233, %r1949, %r2232, %p1225;
	add.s32 	%r2234, %r5, 99;
	cvt.rn.f32.s32 	%f971, %r2234;
	setp.leu.f32 	%p1226, %f1, %f971;
	selp.b32 	%r2235, 7, 6, %p1059;
	selp.b32 	%r2236, 4, %r2235, %p1058;
	add.s32 	%r2237, %r2236, %r1964;
	selp.b32 	%r2238, %r1960, %r2237, %p1226;
	add.s32 	%r2239, %r5, 107;
	cvt.rn.f32.s32 	%f972, %r2239;
	setp.leu.f32 	%p1227, %f1, %f972;
	selp.b32 	%r2240, 7, 6, %p1067;
	selp.b32 	%r2241, 4, %r2240, %p1066;
	add.s32 	%r2242, %r2241, %r1975;
	selp.b32 	%r2243, %r1971, %r2242, %p1227;
	add.s32 	%r2244, %r5, 115;
	cvt.rn.f32.s32 	%f973, %r2244;
	setp.leu.f32 	%p1228, %f1, %f973;
	selp.b32 	%r2245, 7, 6, %p1075;
	selp.b32 	%r2246, 4, %r2245, %p1074;
	add.s32 	%r2247, %r2246, %r1986;
	selp.b32 	%r2248, %r1982, %r2247, %p1228;
	add.s32 	%r2249, %r5, 123;
	cvt.rn.f32.s32 	%f974, %r2249;
	setp.leu.f32 	%p1229, %f1, %f974;
	selp.b32 	%r2250, 7, 6, %p1083;
	selp.b32 	%r2251, 4, %r2250, %p1082;
	add.s32 	%r2252, %r2251, %r1997;
	selp.b32 	%r2253, %r1993, %r2252, %p1229;
	add.s32 	%r2254, %r5, 131;
	cvt.rn.f32.s32 	%f975, %r2254;
	setp.leu.f32 	%p1230, %f1, %f975;
	selp.b32 	%r2255, 7, 6, %p1091;
	selp.b32 	%r2256, 4, %r2255, %p1090;
	add.s32 	%r2257, %r2256, %r2008;
	selp.b32 	%r2258, %r2004, %r2257, %p1230;
	add.s32 	%r2259, %r5, 139;
	cvt.rn.f32.s32 	%f976, %r2259;
	setp.leu.f32 	%p1231, %f1, %f976;
	selp.b32 	%r2260, 7, 6, %p1099;
	selp.b32 	%r2261, 4, %r2260, %p1098;
	add.s32 	%r2262, %r2261, %r2019;
	selp.b32 	%r2263, %r2015, %r2262, %p1231;
	add.s32 	%r2264, %r5, 147;
	cvt.rn.f32.s32 	%f977, %r2264;
	setp.leu.f32 	%p1232, %f1, %f977;
	selp.b32 	%r2265, 7, 6, %p1107;
	selp.b32 	%r2266, 4, %r2265, %p1106;
	add.s32 	%r2267, %r2266, %r2030;
	selp.b32 	%r2268, %r2026, %r2267, %p1232;
	add.s32 	%r2269, %r5, 155;
	cvt.rn.f32.s32 	%f978, %r2269;
	setp.leu.f32 	%p1233, %f1, %f978;
	selp.b32 	%r2270, 7, 6, %p1115;
	selp.b32 	%r2271, 4, %r2270, %p1114;
	add.s32 	%r2272, %r2271, %r2041;
	selp.b32 	%r2273, %r2037, %r2272, %p1233;
	add.s32 	%r2274, %r5, 163;
	cvt.rn.f32.s32 	%f979, %r2274;
	setp.leu.f32 	%p1234, %f1, %f979;
	selp.b32 	%r2275, 7, 6, %p1123;
	selp.b32 	%r2276, 4, %r2275, %p1122;
	add.s32 	%r2277, %r2276, %r2052;
	selp.b32 	%r2278, %r2048, %r2277, %p1234;
	add.s32 	%r2279, %r5, 171;
	cvt.rn.f32.s32 	%f980, %r2279;
	setp.leu.f32 	%p1235, %f1, %f980;
	selp.b32 	%r2280, 7, 6, %p1131;
	selp.b32 	%r2281, 4, %r2280, %p1130;
	add.s32 	%r2282, %r2281, %r2063;
	selp.b32 	%r2283, %r2059, %r2282, %p1235;
	add.s32 	%r2284, %r5, 179;
	cvt.rn.f32.s32 	%f981, %r2284;
	setp.leu.f32 	%p1236, %f1, %f981;
	selp.b32 	%r2285, 7, 6, %p1139;
	selp.b32 	%r2286, 4, %r2285, %p1138;
	add.s32 	%r2287, %r2286, %r2074;
	selp.b32 	%r2288, %r2070, %r2287, %p1236;
	add.s32 	%r2289, %r5, 187;
	cvt.rn.f32.s32 	%f982, %r2289;
	setp.leu.f32 	%p1237, %f1, %f982;
	selp.b32 	%r2290, 7, 6, %p1147;
	selp.b32 	%r2291, 4, %r2290, %p1146;
	add.s32 	%r2292, %r2291, %r2085;
	selp.b32 	%r2293, %r2081, %r2292, %p1237;
	add.s32 	%r2294, %r5, 195;
	cvt.rn.f32.s32 	%f983, %r2294;
	setp.leu.f32 	%p1238, %f1, %f983;
	selp.b32 	%r2295, 7, 6, %p1155;
	selp.b32 	%r2296, 4, %r2295, %p1154;
	add.s32 	%r2297, %r2296, %r2096;
	selp.b32 	%r2298, %r2092, %r2297, %p1238;
	add.s32 	%r2299, %r5, 203;
	cvt.rn.f32.s32 	%f984, %r2299;
	setp.leu.f32 	%p1239, %f1, %f984;
	selp.b32 	%r2300, 7, 6, %p1163;
	selp.b32 	%r2301, 4, %r2300, %p1162;
	add.s32 	%r2302, %r2301, %r2107;
	selp.b32 	%r2303, %r2103, %r2302, %p1239;
	add.s32 	%r2304, %r5, 211;
	cvt.rn.f32.s32 	%f985, %r2304;
	setp.leu.f32 	%p1240, %f1, %f985;
	selp.b32 	%r2305, 7, 6, %p1171;
	selp.b32 	%r2306, 4, %r2305, %p1170;
	add.s32 	%r2307, %r2306, %r2118;
	selp.b32 	%r2308, %r2114, %r2307, %p1240;
	add.s32 	%r2309, %r5, 219;
	cvt.rn.f32.s32 	%f986, %r2309;
	setp.leu.f32 	%p1241, %f1, %f986;
	selp.b32 	%r2310, 7, 6, %p1179;
	selp.b32 	%r2311, 4, %r2310, %p1178;
	add.s32 	%r2312, %r2311, %r2129;
	selp.b32 	%r2313, %r2125, %r2312, %p1241;
	add.s32 	%r2314, %r5, 227;
	cvt.rn.f32.s32 	%f987, %r2314;
	setp.leu.f32 	%p1242, %f1, %f987;
	selp.b32 	%r2315, 7, 6, %p1187;
	selp.b32 	%r2316, 4, %r2315, %p1186;
	add.s32 	%r2317, %r2316, %r2140;
	selp.b32 	%r2318, %r2136, %r2317, %p1242;
	add.s32 	%r2319, %r5, 235;
	cvt.rn.f32.s32 	%f988, %r2319;
	setp.leu.f32 	%p1243, %f1, %f988;
	selp.b32 	%r2320, 7, 6, %p1195;
	selp.b32 	%r2321, 4, %r2320, %p1194;
	add.s32 	%r2322, %r2321, %r2151;
	selp.b32 	%r2323, %r2147, %r2322, %p1243;
	add.s32 	%r2324, %r5, 243;
	cvt.rn.f32.s32 	%f989, %r2324;
	setp.leu.f32 	%p1244, %f1, %f989;
	selp.b32 	%r2325, 7, 6, %p1203;
	selp.b32 	%r2326, 4, %r2325, %p1202;
	add.s32 	%r2327, %r2326, %r2162;
	selp.b32 	%r2328, %r2158, %r2327, %p1244;
	add.s32 	%r2329, %r5, 251;
	cvt.rn.f32.s32 	%f990, %r2329;
	setp.leu.f32 	%p1245, %f1, %f990;
	selp.b32 	%r2330, 7, 6, %p1211;
	selp.b32 	%r2331, 4, %r2330, %p1210;
	add.s32 	%r2332, %r2331, %r2173;
	selp.b32 	%r2333, %r2169, %r2332, %p1245;
	add.s32 	%r2334, %r5, 7;
	cvt.rn.f32.s32 	%f991, %r2334;
	setp.leu.f32 	%p1246, %f1, %f991;
	add.s32 	%r2335, %r2183, 8;
	selp.b32 	%r2336, %r2178, %r2335, %p1246;
	add.s32 	%r2337, %r5, 23;
	cvt.rn.f32.s32 	%f992, %r2337;
	setp.leu.f32 	%p1247, %f1, %f992;
	add.s32 	%r2338, %r2193, 8;
	selp.b32 	%r2339, %r2188, %r2338, %p1247;
	add.s32 	%r2340, %r5, 39;
	cvt.rn.f32.s32 	%f993, %r2340;
	setp.leu.f32 	%p1248, %f1, %f993;
	add.s32 	%r2341, %r2203, 8;
	selp.b32 	%r2342, %r2198, %r2341, %p1248;
	add.s32 	%r2343, %r5, 55;
	cvt.rn.f32.s32 	%f994, %r2343;
	setp.leu.f32 	%p1249, %f1, %f994;
	add.s32 	%r2344, %r2213, 8;
	selp.b32 	%r2345, %r2208, %r2344, %p1249;
	add.s32 	%r2346, %r5, 71;
	cvt.rn.f32.s32 	%f995, %r2346;
	setp.leu.f32 	%p1250, %f1, %f995;
	add.s32 	%r2347, %r2223, 8;
	selp.b32 	%r2348, %r2218, %r2347, %p1250;
	add.s32 	%r2349, %r5, 87;
	cvt.rn.f32.s32 	%f996, %r2349;
	setp.leu.f32 	%p1251, %f1, %f996;
	add.s32 	%r2350, %r2233, 8;
	selp.b32 	%r2351, %r2228, %r2350, %p1251;
	add.s32 	%r2352, %r5, 103;
	cvt.rn.f32.s32 	%f997, %r2352;
	setp.leu.f32 	%p1252, %f1, %f997;
	add.s32 	%r2353, %r2243, 8;
	selp.b32 	%r2354, %r2238, %r2353, %p1252;
	add.s32 	%r2355, %r5, 119;
	cvt.rn.f32.s32 	%f998, %r2355;
	setp.leu.f32 	%p1253, %f1, %f998;
	add.s32 	%r2356, %r2253, 8;
	selp.b32 	%r2357, %r2248, %r2356, %p1253;
	add.s32 	%r2358, %r5, 135;
	cvt.rn.f32.s32 	%f999, %r2358;
	setp.leu.f32 	%p1254, %f1, %f999;
	add.s32 	%r2359, %r2263, 8;
	selp.b32 	%r2360, %r2258, %r2359, %p1254;
	add.s32 	%r2361, %r5, 151;
	cvt.rn.f32.s32 	%f1000, %r2361;
	setp.leu.f32 	%p1255, %f1, %f1000;
	add.s32 	%r2362, %r2273, 8;
	selp.b32 	%r2363, %r2268, %r2362, %p1255;
	add.s32 	%r2364, %r5, 167;
	cvt.rn.f32.s32 	%f1001, %r2364;
	setp.leu.f32 	%p1256, %f1, %f1001;
	add.s32 	%r2365, %r2283, 8;
	selp.b32 	%r2366, %r2278, %r2365, %p1256;
	add.s32 	%r2367, %r5, 183;
	cvt.rn.f32.s32 	%f1002, %r2367;
	setp.leu.f32 	%p1257, %f1, %f1002;
	add.s32 	%r2368, %r2293, 8;
	selp.b32 	%r2369, %r2288, %r2368, %p1257;
	add.s32 	%r2370, %r5, 199;
	cvt.rn.f32.s32 	%f1003, %r2370;
	setp.leu.f32 	%p1258, %f1, %f1003;
	add.s32 	%r2371, %r2303, 8;
	selp.b32 	%r2372, %r2298, %r2371, %p1258;
	add.s32 	%r2373, %r5, 215;
	cvt.rn.f32.s32 	%f1004, %r2373;
	setp.leu.f32 	%p1259, %f1, %f1004;
	add.s32 	%r2374, %r2313, 8;
	selp.b32 	%r2375, %r2308, %r2374, %p1259;
	add.s32 	%r2376, %r5, 231;
	cvt.rn.f32.s32 	%f1005, %r2376;
	setp.leu.f32 	%p1260, %f1, %f1005;
	add.s32 	%r2377, %r2323, 8;
	selp.b32 	%r2378, %r2318, %r2377, %p1260;
	add.s32 	%r2379, %r5, 247;
	cvt.rn.f32.s32 	%f1006, %r2379;
	setp.leu.f32 	%p1261, %f1, %f1006;
	add.s32 	%r2380, %r2333, 8;
	selp.b32 	%r2381, %r2328, %r2380, %p1261;
	add.s32 	%r2382, %r5, 15;
	cvt.rn.f32.s32 	%f1007, %r2382;
	setp.leu.f32 	%p1262, %f1, %f1007;
	add.s32 	%r2383, %r2339, 16;
	selp.b32 	%r2384, %r2336, %r2383, %p1262;
	add.s32 	%r2385, %r5, 47;
	cvt.rn.f32.s32 	%f1008, %r2385;
	setp.leu.f32 	%p1263, %f1, %f1008;
	add.s32 	%r2386, %r2345, 16;
	selp.b32 	%r2387, %r2342, %r2386, %p1263;
	add.s32 	%r2388, %r5, 79;
	cvt.rn.f32.s32 	%f1009, %r2388;
	setp.leu.f32 	%p1264, %f1, %f1009;
	add.s32 	%r2389, %r2351, 16;
	selp.b32 	%r2390, %r2348, %r2389, %p1264;
	add.s32 	%r2391, %r5, 111;
	cvt.rn.f32.s32 	%f1010, %r2391;
	setp.leu.f32 	%p1265, %f1, %f1010;
	add.s32 	%r2392, %r2357, 16;
	selp.b32 	%r2393, %r2354, %r2392, %p1265;
	add.s32 	%r2394, %r5, 143;
	cvt.rn.f32.s32 	%f1011, %r2394;
	setp.leu.f32 	%p1266, %f1, %f1011;
	add.s32 	%r2395, %r2363, 16;
	selp.b32 	%r2396, %r2360, %r2395, %p1266;
	add.s32 	%r2397, %r5, 175;
	cvt.rn.f32.s32 	%f1012, %r2397;
	setp.leu.f32 	%p1267, %f1, %f1012;
	add.s32 	%r2398, %r2369, 16;
	selp.b32 	%r2399, %r2366, %r2398, %p1267;
	add.s32 	%r2400, %r5, 207;
	cvt.rn.f32.s32 	%f1013, %r2400;
	setp.leu.f32 	%p1268, %f1, %f1013;
	add.s32 	%r2401, %r2375, 16;
	selp.b32 	%r2402, %r2372, %r2401, %p1268;
	add.s32 	%r2403, %r5, 239;
	cvt.rn.f32.s32 	%f1014, %r2403;
	setp.leu.f32 	%p1269, %f1, %f1014;
	add.s32 	%r2404, %r2381, 16;
	selp.b32 	%r2405, %r2378, %r2404, %p1269;
	add.s32 	%r2406, %r5, 31;
	cvt.rn.f32.s32 	%f1015, %r2406;
	setp.leu.f32 	%p1270, %f1, %f1015;
	add.s32 	%r2407, %r2387, 32;
	selp.b32 	%r2408, %r2384, %r2407, %p1270;
	add.s32 	%r2409, %r5, 95;
	cvt.rn.f32.s32 	%f1016, %r2409;
	setp.leu.f32 	%p1271, %f1, %f1016;
	add.s32 	%r2410, %r2393, 32;
	selp.b32 	%r2411, %r2390, %r2410, %p1271;
	add.s32 	%r2412, %r5, 159;
	cvt.rn.f32.s32 	%f1017, %r2412;
	setp.leu.f32 	%p1272, %f1, %f1017;
	add.s32 	%r2413, %r2399, 32;
	selp.b32 	%r2414, %r2396, %r2413, %p1272;
	add.s32 	%r2415, %r5, 223;
	cvt.rn.f32.s32 	%f1018, %r2415;
	setp.leu.f32 	%p1273, %f1, %f1018;
	add.s32 	%r2416, %r2405, 32;
	selp.b32 	%r2417, %r2402, %r2416, %p1273;
	add.s32 	%r2418, %r5, 63;
	cvt.rn.f32.s32 	%f1019, %r2418;
	setp.leu.f32 	%p1274, %f1, %f1019;
	add.s32 	%r2419, %r2411, 64;
	selp.b32 	%r2420, %r2408, %r2419, %p1274;
	add.s32 	%r2421, %r5, 191;
	cvt.rn.f32.s32 	%f1020, %r2421;
	setp.leu.f32 	%p1275, %f1, %f1020;
	add.s32 	%r2422, %r2417, 64;
	selp.b32 	%r2423, %r2414, %r2422, %p1275;
	add.s32 	%r2424, %r5, 127;
	cvt.rn.f32.s32 	%f1021, %r2424;
	setp.leu.f32 	%p1276, %f1, %f1021;
	add.s32 	%r2425, %r2423, 128;
	selp.b32 	%r2426, %r2420, %r2425, %p1276;
	setp.eq.s32 	%p1277, %r614, %r1218;
	selp.u32 	%r2427, 1, 0, %p1277;
	add.s32 	%r2428, %r614, %r2427;
	setp.eq.s32 	%p1278, %r614, %r1822;
	selp.u32 	%r2429, 1, 0, %p1278;
	add.s32 	%r2430, %r2428, %r2429;
	setp.eq.s32 	%p1279, %r614, %r2426;
	selp.u32 	%r2431, 1, 0, %p1279;
	add.s32 	%r2432, %r2430, %r2431;
	cvt.rn.f32.u32 	%f1022, %r2432;
	add.s64 	%rd7, %rd4, %rd5;
	st.global.f32 	[%rd7], %f1022;
$L__BB0_2:
	ret;

}


// ===== COMPILED SASS (sm_100) =====

	.target	sm_100

	.elftype	@"ET_EXEC"


//--------------------- .note.nv.tkinfo           --------------------------
	.section	.note.nv.tkinfo,"",@"SHT_NOTE"
	.sectionflags	@"SHF_NOTE_NV_TKINFO"
	.tkinfo
        /*0018*/ 	.word	0x00000002
        /*0030*/ 	.string	""
        /*0030*/ 	.string	"ptxas"
        /*0030*/ 	.string	"Cuda compilation tools, release 13.0, V13.0.88"
        /*0030*/ 	.string	"Build cuda_13.0.r13.0/compiler.36424714_0"
        /*0030*/ 	.string	"-arch sm_100 -m 64 "



//--------------------- .note.nv.cuinfo           --------------------------
	.section	.note.nv.cuinfo,"",@"SHT_NOTE"
	.sectionflags	@"SHF_NOTE_NV_CUINFO"
        /*0018*/ 	.short	0x0002
        /*001a*/ 	.short	0x0064
        /*001c*/ 	.short	0x0082
	.zero		2


//--------------------- .nv.info                  --------------------------
	.section	.nv.info,"",@"SHT_CUDA_INFO"
	.align	4


	//----- nvinfo : EIATTR_REGCOUNT
	.align		4
        /*0000*/ 	.byte	0x04, 0x2f
        /*0002*/ 	.short	(.L_1 - .L_0)
	.align		4
.L_0:
        /*0004*/ 	.word	index@(_Z9RF_kernelPfiiiiiS_)
        /*0008*/ 	.word	0x0000002f


	//----- nvinfo : EIATTR_FRAME_SIZE
	.align		4
.L_1:
        /*000c*/ 	.byte	0x04, 0x11
        /*000e*/ 	.short	(.L_3 - .L_2)
	.align		4
.L_2:
        /*0010*/ 	.word	index@(_Z9RF_kernelPfiiiiiS_)
        /*0014*/ 	.word	0x00000000


	//----- nvinfo : EIATTR_MIN_STACK_SIZE
	.align		4
.L_3:
        /*0018*/ 	.byte	0x04, 0x12
        /*001a*/ 	.short	(.L_5 - .L_4)
	.align		4
.L_4:
        /*001c*/ 	.word	index@(_Z9RF_kernelPfiiiiiS_)
        /*0020*/ 	.word	0x00000000
.L_5:


//--------------------- .nv.compat                --------------------------
	.section	.nv.compat,"",@"SHT_CUDA_COMPAT_INFO"
	.align	4
        /*0000*/ 	.byte	0x02, 0x09, 0x00, 0x00, 0x02, 0x02, 0x01, 0x00, 0x02, 0x05, 0x05, 0x00, 0x03, 0x07, 0x01, 0x01
        /*0010*/ 	.byte	0x02, 0x03, 0x00, 0x00, 0x02, 0x06, 0x01, 0x00, 0x04, 0x0b, 0x08, 0x00, 0x09, 0x00, 0x00, 0x00
        /*0020*/ 	.byte	0x00, 0x00, 0x00, 0x00


//--------------------- .nv.info._Z9RF_kernelPfiiiiiS_ --------------------------
	.section	.nv.info._Z9RF_kernelPfiiiiiS_,"",@"SHT_CUDA_INFO"
	.sectionflags	@""
	.align	4


	//----- nvinfo : EIATTR_CUDA_API_VERSION
	.align		4
        /*0000*/ 	.byte	0x04, 0x37
        /*0002*/ 	.short	(.L_7 - .L_6)
.L_6:
        /*0004*/ 	.word	0x00000082


	//----- nvinfo : EIATTR_KPARAM_INFO
	.align		4
.L_7:
        /*0008*/ 	.byte	0x04, 0x17
        /*000a*/ 	.short	(.L_9 - .L_8)
.L_8:
        /*000c*/ 	.word	0x00000000
        /*0010*/ 	.short	0x0006
        /*0012*/ 	.short	0x0020
        /*0014*/ 	.byte	0x00, 0xf5, 0x21, 0x00


	//----- nvinfo : EIATTR_KPARAM_INFO
	.align		4
.L_9:
        /*0018*/ 	.byte	0x04, 0x17
        /*001a*/ 	.short	(.L_11 - .L_10)
.L_10:
        /*001c*/ 	.word	0x00000000
        /*0020*/ 	.short	0x0005
        /*0022*/ 	.short	0x0018
        /*0024*/ 	.byte	0x00, 0xf0, 0x11, 0x00


	//----- nvinfo : EIATTR_KPARAM_INFO
	.align		4
.L_11:
        /*0028*/ 	.byte	0x04, 0x17
        /*002a*/ 	.short	(.L_13 - .L_12)
.L_12:
        /*002c*/ 	.word	0x00000000
        /*0030*/ 	.short	0x0004
        /*0032*/ 	.short	0x0014
        /*0034*/ 	.byte	0x00, 0xf0, 0x11, 0x00


	//----- nvinfo : EIATTR_KPARAM_INFO
	.align		4
.L_13:
        /*0038*/ 	.byte	0x04, 0x17
        /*003a*/ 	.short	(.L_15 - .L_14)
.L_14:
        /*003c*/ 	.word	0x00000000
        /*0040*/ 	.short	0x0003
        /*0042*/ 	.short	0x0010
        /*0044*/ 	.byte	0x00, 0xf0, 0x11, 0x00


	//----- nvinfo : EIATTR_KPARAM_INFO
	.align		4
.L_15:
        /*0048*/ 	.byte	0x04, 0x17
        /*004a*/ 	.short	(.L_17 - .L_16)
.L_16:
        /*004c*/ 	.word	0x00000000
        /*0050*/ 	.short	0x0002
        /*0052*/ 	.short	0x000c
        /*0054*/ 	.byte	0x00, 0xf0, 0x11, 0x00


	//----- nvinfo : EIATTR_KPARAM_INFO
	.align		4
.L_17:
        /*0058*/ 	.byte	0x04, 0x17
        /*005a*/ 	.short	(.L_19 - .L_18)
.L_18:
        /*005c*/ 	.word	0x00000000
        /*0060*/ 	.short	0x0001
        /*0062*/ 	.short	0x0008
        /*0064*/ 	.byte	0x00, 0xf0, 0x11, 0x00


	//----- nvinfo : EIATTR_KPARAM_INFO
	.align		4
.L_19:
        /*0068*/ 	.byte	0x04, 0x17
        /*006a*/ 	.short	(.L_21 - .L_20)
.L_20:
        /*006c*/ 	.word	0x00000000
        /*0070*/ 	.short	0x0000
        /*0072*/ 	.short	0x0000
        /*0074*/ 	.byte	0x00, 0xf5, 0x21, 0x00


	//----- nvinfo : EIATTR_SPARSE_MMA_MASK
	.align		4
.L_21:
        /*0078*/ 	.byte	0x03, 0x50
        /*007a*/ 	.short	0x0000


	//----- nvinfo : EIATTR_MAXREG_COUNT
	.align		4
        /*007c*/ 	.byte	0x03, 0x1b
        /*007e*/ 	.short	0x00ff


	//----- nvinfo : EIATTR_MERCURY_ISA_VERSION
	.align		4
        /*0080*/ 	.byte	0x03, 0x5f
        /*0082*/ 	.short	0x0101


	//----- nvinfo : EIATTR_VRC_CTA_INIT_COUNT
	.align		4
        /*0084*/ 	.byte	0x02, 0x4a
	.zero		1
	.zero		1


	//----- nvinfo : EIATTR_EXIT_INSTR_OFFSETS
	.align		4
        /*0088*/ 	.byte	0x04, 0x1c
        /*008a*/ 	.short	(.L_23 - .L_22)


	//   ....[0]....
.L_22:
        /*008c*/ 	.word	0x00000070


	//   ....[1]....
        /*0090*/ 	.word	0x000108c0


	//----- nvinfo : EIATTR_CBANK_PARAM_SIZE
	.align		4
.L_23:
        /*0094*/ 	.byte	0x03, 0x19
        /*0096*/ 	.short	0x0028


	//----- nvinfo : EIATTR_PARAM_CBANK
	.align		4
        /*0098*/ 	.byte	0x04, 0x0a
        /*009a*/ 	.short	(.L_25 - .L_24)
	.align		4
.L_24:
        /*009c*/ 	.word	index@(.nv.constant0._Z9RF_kernelPfiiiiiS_)
        /*00a0*/ 	.short	0x0380
        /*00a2*/ 	.short	0x0028


	//----- nvinfo : EIATTR_SW_WAR
	.align		4
.L_25:
        /*00a4*/ 	.byte	0x04, 0x36
        /*00a6*/ 	.short	(.L_27 - .L_26)
.L_26:
        /*00a8*/ 	.word	0x00000008
.L_27:


//--------------------- .nv.callgraph             --------------------------
	.section	.nv.callgraph,"",@"SHT_CUDA_CALLGRAPH"
	.align	4
	.sectionentsize	8
	.align		4
        /*0000*/ 	.word	0x00000000
	.align		4
        /*0004*/ 	.word	0xffffffff
	.align		4
        /*0008*/ 	.word	0x00000000
	.align		4
        /*000c*/ 	.word	0xfffffffe
	.align		4
        /*0010*/ 	.word	0x00000000
	.align		4
        /*0014*/ 	.word	0xfffffffd
	.align		4
        /*0018*/ 	.word	0x00000000
	.align		4
        /*001c*/ 	.word	0xfffffffc


//--------------------- .text._Z9RF_kernelPfiiiiiS_ --------------------------
	.section	.text._Z9RF_kernelPfiiiiiS_,"ax",@progbits
	.align	128
        .global         _Z9RF_kernelPfiiiiiS_
        .type           _Z9RF_kernelPfiiiiiS_,@function
        .size           _Z9RF_kernelPfiiiiiS_,(.L_x_1 - _Z9RF_kernelPfiiiiiS_)
        .other          _Z9RF_kernelPfiiiiiS_,@"STO_CUDA_ENTRY STV_DEFAULT"
_Z9RF_kernelPfiiiiiS_:
.text._Z9RF_kernelPfiiiiiS_:
[----:B------:R-:W-:Y:S01]  /*0000*/  LDC R1, c[0x0][0x37c] ;  /* 0x0000df00ff017b82 */ /* 0x000fe20000000800 */
[----:B------:R-:W0:Y:S07]  /*0010*/  S2R R3, SR_TID.X ;  /* 0x0000000000037919 */ /* 0x000e2e0000002100 */
[----:B------:R-:W0:Y:S01]  /*0020*/  S2UR UR4, SR_CTAID.X ;  /* 0x00000000000479c3 */ /* 0x000e220000002500 */
[----:B------:R-:W1:Y:S07]  /*0030*/  LDCU UR5, c[0x0][0x388] ;  /* 0x00007100ff0577ac */ /* 0x000e6e0008000800 */
[----:B------:R-:W0:Y:S02]  /*0040*/  LDC R14, c[0x0][0x360] ;  /* 0x0000d800ff0e7b82 */ /* 0x000e240000000800 */
[----:B0-----:R-:W-:-:S05]  /*0050*/  IMAD R14, R14, UR4, R3 ;  /* 0x000000040e0e7c24 */ /* 0x001fca000f8e0203 */
[----:B-1----:R-:W-:-:S13]  /*0060*/  ISETP.GE.AND P0, PT, R14, UR5, PT ;  /* 0x000000050e007c0c */ /* 0x002fda000bf06270 */
[----:B------:R-:W-:Y:S05]  /*0070*/  @P0 EXIT ;  /* 0x000000000000094d */ /* 0x000fea0003800000 */
[----:B------:R-:W0:Y:S01]  /*0080*/  LDC.64 R2, c[0x0][0x380] ;  /* 0x0000e000ff027b82 */ /* 0x000e220000000a00 */
[----:B------:R-:W1:Y:S01]  /*0090*/  LDCU.64 UR8, c[0x0][0x358] ;  /* 0x00006b00ff0877ac */ /* 0x000e620008000a00 */
[----:B------:R-:W2:Y:S01]  /*00a0*/  LDCU UR4, c[0x0][0x38c] ;  /* 0x00007180ff0477ac */ /* 0x000ea20008000800 */
[----:B0-----:R-:W-:-:S05]  /*00b0*/  IMAD.WIDE R2, R14, 0x4, R2 ;  /* 0x000000040e027825 */ /* 0x001fca00078e0202 */
[----:B-1----:R0:W3:Y:S01]  /*00c0*/  LDG.E R13, desc[UR8][R2.64] ;  /* 0x00000008020d7981 */ /* 0x0020e2000c1e1900 */
[----:B--2---:R-:W-:Y:S01]  /*00d0*/  UIADD3 UR5, UPT, UPT, UR4, 0x1, URZ ;  /* 0x0000000104057890 */ /* 0x004fe2000fffe0ff */
[----:B------:R-:W-:Y:S01]  /*00e0*/  IMAD.MOV.U32 R15, RZ, RZ, 0x3 ;  /* 0x00000003ff0f7424 */ /* 0x000fe200078e00ff */
[----:B------:R-:W-:Y:S01]  /*00f0*/  UIADD3 UR6, UPT, UPT, UR4, 0x2, URZ ;  /* 0x0000000204067890 */ /* 0x000fe2000fffe0ff */
[----:B------:R-:W-:Y:S01]  /*0100*/  IMAD.MOV.U32 R16, RZ, RZ, 0x7 ;  /* 0x00000007ff107424 */ /* 0x000fe200078e00ff */
[----:B------:R-:W-:Y:S02]  /*0110*/  UIADD3 UR7, UPT, UPT, UR4, 0x9, URZ ;  /* 0x0000000904077890 */ /* 0x000fe4000fffe0ff */
[----:B------:R-:W-:Y:S01]  /*0120*/  I2FP.F32.S32 R0, UR5 ;  /* 0x0000000500007c45 */ /* 0x000fe20008201400 */
[----:B------:R-:W-:Y:S01]  /*0130*/  UIADD3 UR5, UPT, UPT, UR4, 0xa, URZ ;  /* 0x0000000a04057890 */ /* 0x000fe2000fffe0ff */
[----:B------:R-:W-:Y:S01]  /*0140*/  I2FP.F32.S32 R4, UR6 ;  /* 0x0000000600047c45 */ /* 0x000fe20008201400 */
[----:B------:R-:W-:-:S02]  /*0150*/  UIADD3 UR11, UPT, UPT, UR4, 0xb, URZ ;  /* 0x0000000b040b7890 */ /* 0x000fc4000fffe0ff */
[----:B------:R-:W-:Y:S02]  /*0160*/  UIADD3 UR6, UPT, UPT, UR4, 0xd, URZ ;  /* 0x0000000d04067890 */ /* 0x000fe4000fffe0ff */
[----:B0-----:R-:W-:Y:S01]  /*0170*/  I2FP.F32.S32 R2, UR5 ;  /* 0x0000000500027c45 */ /* 0x001fe20008201400 */
[----:B------:R-:W-:Y:S02]  /*0180*/  UIADD3 UR5, UPT, UPT, UR4, 0x5, URZ ;  /* 0x0000000504057890 */ /* 0x000fe4000fffe0ff */
[----:B------:R-:W-:-:S06]  /*0190*/  UIADD3 UR10, UPT, UPT, UR4, 0xe, URZ ;  /* 0x0000000e040a7890 */ /* 0x000fcc000fffe0ff */
[----:B------:R-:W-:Y:S01]  /*01a0*/  I2FP.F32.S32 R6, UR10 ;  /* 0x0000000a00067c45 */ /* 0x000fe20008201400 */
[----:B------:R-:W-:Y:S01]  /*01b0*/  UIADD3 UR10, UPT, UPT, UR4, 0xfa, URZ ;  /* 0x000000fa040a7890 */ /* 0x000fe2000fffe0ff */
[C---:B---3--:R-:W-:Y:S02]  /*01c0*/  FSETP.GT.AND P0, PT, R13.reuse, R0, PT ;  /* 0x000000000d00720b */ /* 0x048fe40003f04000 */
[----:B------:R-:W-:Y:S01]  /*01d0*/  I2FP.F32.S32 R0, UR7 ;  /* 0x0000000700007c45 */ /* 0x000fe20008201400 */
[----:B------:R-:W-:Y:S01]  /*01e0*/  UIADD3 UR7, UPT, UPT, UR4, 0x15, URZ ;  /* 0x0000001504077890 */ /* 0x000fe2000fffe0ff */
[C---:B------:R-:W-:Y:S02]  /*01f0*/  FSETP.GT.AND P2, PT, R13.reuse, R4, PT ;  /* 0x000000040d00720b */ /* 0x040fe40003f44000 */
[----:B------:R-:W-:Y:S02]  /*0200*/  FSETP.GT.AND P3, PT, R13, R0, PT ;  /* 0x000000000d00720b */ /* 0x000fe40003f64000 */
[----:B------:R-:W-:-:S02]  /*0210*/  I2FP.F32.S32 R0, UR11 ;  /* 0x0000000b00007c45 */ /* 0x000fc40008201400 */
[C---:B------:R-:W-:Y:S02]  /*0220*/  FSETP.GT.AND P5, PT, R13.reuse, R2, PT ;  /* 0x000000020d00720b */ /* 0x040fe40003fa4000 */
[----:B------:R-:W-:Y:S01]  /*0230*/  I2FP.F32.S32 R4, UR6 ;  /* 0x0000000600047c45 */ /* 0x000fe20008201400 */
[----:B------:R-:W-:Y:S02]  /*0240*/  UIADD3 UR6, UPT, UPT, UR4, 0x4, URZ ;  /* 0x0000000404067890 */ /* 0x000fe4000fffe0ff */
[----:B------:R-:W-:Y:S02]  /*0250*/  I2FP.F32.S32 R2, UR4 ;  /* 0x0000000400027c45 */ /* 0x000fe40008201400 */
[----:B------:R-:W-:Y:S02]  /*0260*/  FSETP.GT.AND P1, PT, R13, R0, PT ;  /* 0x000000000d00720b */ /* 0x000fe40003f24000 */
[----:B------:R-:W-:Y:S02]  /*0270*/  SEL R0, R15, 0x2, P2 ;  /* 0x000000020f007807 */ /* 0x000fe40001000000 */
[----:B------:R-:W-:-:S02]  /*0280*/  FSETP.GT.AND P2, PT, R13, R2, !P0 ;  /* 0x000000020d00720b */ /* 0x000fc40004744000 */
[----:B------:R-:W-:Y:S01]  /*0290*/  I2FP.F32.S32 R2, UR5 ;  /* 0x0000000500027c45 */ /* 0x000fe20008201400 */
[----:B------:R-:W-:Y:S01]  /*02a0*/  UIADD3 UR5, UPT, UPT, UR4, 0x8, URZ ;  /* 0x0000000804057890 */ /* 0x000fe2000fffe0ff */
[C---:B------:R-:W-:Y:S02]  /*02b0*/  FSETP.GT.AND P4, PT, R13.reuse, R4, PT ;  /* 0x000000040d00720b */ /* 0x040fe40003f84000 */
[----:B------:R-:W-:Y:S01]  /*02c0*/  I2FP.F32.S32 R4, UR6 ;  /* 0x0000000600047c45 */ /* 0x000fe20008201400 */
[----:B------:R-:W-:Y:S01]  /*02d0*/  UIADD3 UR6, UPT, UPT, UR4, 0x6, URZ ;  /* 0x0000000604067890 */ /* 0x000fe2000fffe0ff */
[C---:B------:R-:W-:Y:S02]  /*02e0*/  FSETP.GT.AND P6, PT, R13.reuse, R6, PT ;  /* 0x000000060d00720b */ /* 0x040fe40003fc4000 */
[----:B------:R-:W-:Y:S02]  /*02f0*/  SEL R0, R0, RZ, P0 ;  /* 0x000000ff00007207 */ /* 0x000fe40000000000 */
[----:B------:R-:W-:-:S02]  /*0300*/  FSETP.GT.AND P0, PT, R13, R4, PT ;  /* 0x000000040d00720b */ /* 0x000fc40003f04000 */
[----:B------:R-:W-:Y:S02]  /*0310*/  SEL R3, RZ, 0x1, !P2 ;  /* 0x00000001ff037807 */ /* 0x000fe40005000000 */
[----:B------:R-:W-:Y:S01]  /*0320*/  I2FP.F32.S32 R6, UR5 ;  /* 0x0000000500067c45 */ /* 0x000fe20008201400 */
[----:B------:R-:W-:Y:S01]  /*0330*/  UIADD3 UR5, UPT, UPT, UR4, 0xc, URZ ;  /* 0x0000000c04057890 */ /* 0x000fe2000fffe0ff */
[----:B------:R-:W-:Y:S01]  /*0340*/  FSETP.GT.AND P2, PT, R13, R2, PT ;  /* 0x000000020d00720b */ /* 0x000fe20003f44000 */
[----:B------:R-:W-:Y:S01]  /*0350*/  IMAD.IADD R12, R0, 0x1, R3 ;  /* 0x00000001000c7824 */ /* 0x000fe200078e0203 */
[----:B------:R-:W-:Y:S02]  /*0360*/  SEL R4, R15, 0x2, P5 ;  /* 0x000000020f047807 */ /* 0x000fe40002800000 */
[----:B------:R-:W-:Y:S01]  /*0370*/  I2FP.F32.S32 R2, UR6 ;  /* 0x0000000600027c45 */ /* 0x000fe20008201400 */
[----:B------:R-:W-:Y:S01]  /*0380*/  UIADD3 UR6, UPT, UPT, UR4, 0x3, URZ ;  /* 0x0000000304067890 */ /* 0x000fe2000fffe0ff */
[----:B------:R-:W-:-:S02]  /*0390*/  SEL R4, R4, RZ, P3 ;  /* 0x000000ff04047207 */ /* 0x000fc40001800000 */
[C---:B------:R-:W-:Y:S02]  /*03a0*/  FSETP.GT.AND P5, PT, R13.reuse, R2, PT ;  /* 0x000000020d00720b */ /* 0x040fe40003fa4000 */
[----:B------:R-:W-:Y:S02]  /*03b0*/  FSETP.GT.AND P3, PT, R13, R6, !P3 ;  /* 0x000000060d00720b */ /* 0x000fe40005f64000 */
[----:B------:R-:W-:Y:S01]  /*03c0*/  I2FP.F32.S32 R2, UR5 ;  /* 0x0000000500027c45 */ /* 0x000fe20008201400 */
[----:B------:R-:W-:Y:S01]  /*03d0*/  UIADD3 UR5, UPT, UPT, UR4, 0x12, URZ ;  /* 0x0000001204057890 */ /* 0x000fe2000fffe0ff */
[----:B------:R-:W-:Y:S01]  /*03e0*/  I2FP.F32.S32 R6, UR6 ;  /* 0x0000000600067c45 */ /* 0x000fe20008201400 */
[----:B------:R-:W-:Y:S01]  /*03f0*/  UIADD3 UR6, UPT, UPT, UR4, 0x11, URZ ;  /* 0x0000001104067890 */ /* 0x000fe2000fffe0ff */
[----:B------:R-:W-:Y:S02]  /*0400*/  SEL R5, RZ, 0x1, !P3 ;  /* 0x00000001ff057807 */ /* 0x000fe40005800000 */
[----:B------:R-:W-:-:S02]  /*0410*/  SEL R7, R16, 0x6, P6 ;  /* 0x0000000610077807 */ /* 0x000fc40003000000 */
[C---:B------:R-:W-:Y:S01]  /*0420*/  FSETP.GT.AND P3, PT, R13.reuse, R6, PT ;  /* 0x000000060d00720b */ /* 0x040fe20003f64000 */
[----:B------:R-:W-:Y:S01]  /*0430*/  IMAD.IADD R5, R4, 0x1, R5 ;  /* 0x0000000104057824 */ /* 0x000fe200078e0205 */
[----:B------:R-:W-:Y:S02]  /*0440*/  FSETP.GT.AND P6, PT, R13, R2, !P4 ;  /* 0x000000020d00720b */ /* 0x000fe400067c4000 */
[----:B------:R-:W-:Y:S01]  /*0450*/  I2FP.F32.S32 R6, UR5 ;  /* 0x0000000500067c45 */ /* 0x000fe20008201400 */
[----:B------:R-:W-:Y:S01]  /*0460*/  UIADD3 UR5, UPT, UPT, UR4, 0x16, URZ ;  /* 0x0000001604057890 */ /* 0x000fe2000fffe0ff */
[----:B------:R-:W-:Y:S01]  /*0470*/  I2FP.F32.S32 R4, UR6 ;  /* 0x0000000600047c45 */ /* 0x000fe20008201400 */
[----:B------:R-:W-:Y:S01]  /*0480*/  UIADD3 UR6, UPT, UPT, UR4, 0x1a, URZ ;  /* 0x0000001a04067890 */ /* 0x000fe2000fffe0ff */
[----:B------:R-:W-:Y:S02]  /*0490*/  SEL R7, R7, 0x4, P4 ;  /* 0x0000000407077807 */ /* 0x000fe40002000000 */
[----:B------:R-:W-:-:S02]  /*04a0*/  SEL R2, RZ, 0x1, !P6 ;  /* 0x00000001ff027807 */ /* 0x000fc40007000000 */
[C---:B------:R-:W-:Y:S02]  /*04b0*/  FSETP.GT.AND P4, PT, R13.reuse, R4, PT ;  /* 0x000000040d00720b */ /* 0x040fe40003f84000 */
[----:B------:R-:W-:Y:S01]  /*04c0*/  FSETP.GT.AND P6, PT, R13, R6, PT ;  /* 0x000000060d00720b */ /* 0x000fe20003fc4000 */
[----:B------:R-:W-:Y:S01]  /*04d0*/  @P1 IMAD.IADD R5, R2, 0x1, R7 ;  /* 0x0000000102051824 */ /* 0x000fe200078e0207 */
[----:B------:R-:W-:Y:S01]  /*04e0*/  I2FP.F32.S32 R4, UR5 ;  /* 0x0000000500047c45 */ /* 0x000fe20008201400 */
[----:B------:R-:W-:Y:S01]  /*04f0*/  IMAD.MOV.U32 R6, RZ, RZ, 0x4 ;  /* 0x00000004ff067424 */ /* 0x000fe200078e00ff */
[----:B------:R-:W-:Y:S01]  /*0500*/  UIADD3 UR5, UPT, UPT, UR4, 0x19, URZ ;  /* 0x0000001904057890 */ /* 0x000fe2000fffe0ff */
[----:B------:R-:W-:Y:S01]  /*0510*/  I2FP.F32.S32 R2, UR7 ;  /* 0x0000000700027c45 */ /* 0x000fe20008201400 */
[----:B------:R-:W-:Y:S01]  /*0520*/  UIADD3 UR7, UPT, UPT, UR4, 0x13, URZ ;  /* 0x0000001304077890 */ /* 0x000fe2000fffe0ff */
[----:B------:R-:W-:Y:S02]  /*0530*/  SEL R0, R15, 0x2, P5 ;  /* 0x000000020f007807 */ /* 0x000fe40002800000 */
[----:B------:R-:W-:-:S02]  /*0540*/  FSETP.GT.AND P1, PT, R13, R2, PT ;  /* 0x000000020d00720b */ /* 0x000fc40003f24000 */
[----:B------:R-:W-:Y:S02]  /*0550*/  SEL R6, R6, 0x5, !P0 ;  /* 0x0000000506067807 */ /* 0x000fe40004000000 */
[----:B------:R-:W-:Y:S01]  /*0560*/  I2FP.F32.S32 R2, UR5 ;  /* 0x0000000500027c45 */ /* 0x000fe20008201400 */
[----:B------:R-:W-:Y:S01]  /*0570*/  UIADD3 UR5, UPT, UPT, UR4, 0x10, URZ ;  /* 0x0000001004057890 */ /* 0x000fe2000fffe0ff */
[----:B------:R-:W-:Y:S02]  /*0580*/  SEL R0, R0, RZ, P2 ;  /* 0x000000ff00007207 */ /* 0x000fe40001000000 */
[----:B------:R-:W-:Y:S02]  /*0590*/  SEL R3, R6, 0x4, !P2 ;  /* 0x0000000406037807 */ /* 0x000fe40005000000 */
[C---:B------:R-:W-:Y:S02]  /*05a0*/  FSETP.GT.AND P2, PT, R13.reuse, R2, PT ;  /* 0x000000020d00720b */ /* 0x040fe40003f44000 */
[----:B------:R-:W-:Y:S01]  /*05b0*/  I2FP.F32.S32 R2, UR5 ;  /* 0x0000000500027c45 */ /* 0x000fe20008201400 */
[----:B------:R-:W-:Y:S01]  /*05c0*/  @P3 IMAD.IADD R12, R0, 0x1, R3 ;  /* 0x00000001000c3824 */ /* 0x000fe200078e0203 */
[C---:B------:R-:W-:Y:S01]  /*05d0*/  FSETP.GT.AND P0, PT, R13.reuse, R4, PT ;  /* 0x000000040d00720b */ /* 0x040fe20003f04000 */
[----:B------:R-:W-:Y:S01]  /*05e0*/  UIADD3 UR5, UPT, UPT, UR4, 0x1e, URZ ;  /* 0x0000001e04057890 */ /* 0x000fe2000fffe0ff */
[----:B------:R-:W-:Y:S01]  /*05f0*/  I2FP.F32.S32 R4, UR7 ;  /* 0x0000000700047c45 */ /* 0x000fe20008201400 */
[----:B------:R-:W-:Y:S01]  /*0600*/  UIADD3 UR7, UPT, UPT, UR4, 0x26, URZ ;  /* 0x0000002604077890 */ /* 0x000fe2000fffe0ff */
[----:B------:R-:W-:Y:S01]  /*0610*/  I2FP.F32.S32 R0, UR6 ;  /* 0x0000000600007c45 */ /* 0x000fe20008201400 */
[----:B------:R-:W-:Y:S01]  /*0620*/  UIADD3 UR6, UPT, UPT, UR4, 0x1d, URZ ;  /* 0x0000001d04067890 */ /* 0x000fe2000fffe0ff */
[----:B------:R-:W-:-:S02]  /*0630*/  FSETP.GT.AND P5, PT, R13, R4, PT ;  /* 0x000000040d00720b */ /* 0x000fc40003fa4000 */
[----:B------:R-:W-:Y:S02]  /*0640*/  FSETP.GT.AND P3, PT, R13, R0, PT ;  /* 0x000000000d00720b */ /* 0x000fe40003f64000 */
[----:B------:R-:W-:Y:S02]  /*0650*/  SEL R0, R15, 0x2, P6 ;  /* 0x000000020f007807 */ /* 0x000fe40003000000 */
[----:B------:R-:W-:Y:S01]  /*0660*/  I2FP.F32.S32 R4, UR5 ;  /* 0x0000000500047c45 */ /* 0x000fe20008201400 */
[----:B------:R-:W-:Y:S01]  /*0670*/  UIADD3 UR5, UPT, UPT, UR4, 0x14, URZ ;  /* 0x0000001404057890 */ /* 0x000fe2000fffe0ff */
[----:B------:R-:W-:Y:S02]  /*0680*/  FSETP.GT.AND P6, PT, R13, R2, !P4 ;  /* 0x000000020d00720b */ /* 0x000fe400067c4000 */
[----:B------:R-:W-:Y:S01]  /*0690*/  I2FP.F32.S32 R2, UR6 ;  /* 0x0000000600027c45 */ /* 0x000fe20008201400 */
[----:B------:R-:W-:Y:S01]  /*06a0*/  UIADD3 UR6, UPT, UPT, UR4, 0x1b, URZ ;  /* 0x0000001b04067890 */ /* 0x000fe2000fffe0ff */
[----:B------:R-:W-:-:S02]  /*06b0*/  SEL R0, R0, RZ, P4 ;  /* 0x000000ff00007207 */ /* 0x000fc40002000000 */
[----:B------:R-:W-:Y:S02]  /*06c0*/  SEL R3, RZ, 0x1, !P6 ;  /* 0x00000001ff037807 */ /* 0x000fe40007000000 */
[C---:B------:R-:W-:Y:S02]  /*06d0*/  FSETP.GT.AND P4, PT, R13.reuse, R2, PT ;  /* 0x000000020d00720b */ /* 0x040fe40003f84000 */
[----:B------:R-:W-:Y:S01]  /*06e0*/  FSETP.GT.AND P6, PT, R13, R4, PT ;  /* 0x000000040d00720b */ /* 0x000fe20003fc4000 */
[----:B------:R-:W-:Y:S01]  /*06f0*/  IMAD.IADD R34, R0, 0x1, R3 ;  /* 0x0000000100227824 */ /* 0x000fe200078e0203 */
[----:B------:R-:W-:Y:S02]  /*0700*/  SEL R4, R16, 0x6, P0 ;  /* 0x0000000610047807 */ /* 0x000fe40000000000 */
[----:B------:R-:W-:Y:S01]  /*0710*/  I2FP.F32.S32 R2, UR5 ;  /* 0x0000000500027c45 */ /* 0x000fe20008201400 */
[----:B------:R-:W-:Y:S01]  /*0720*/  UIADD3 UR5, UPT, UPT, UR4, 0x22, URZ ;  /* 0x0000002204057890 */ /* 0x000fe2000fffe0ff */
[----:B------:R-:W-:Y:S01]  /*0730*/  I2FP.F32.S32 R6, UR6 ;  /* 0x0000000600067c45 */ /* 0x000fe20008201400 */
[----:B------:R-:W-:Y:S01]  /*0740*/  UIADD3 UR6, UPT, UPT, UR4, 0x21, URZ ;  /* 0x0000002104067890 */ /* 0x000fe2000fffe0ff */
[----:B------:R-:W-:-:S02]  /*0750*/  SEL R7, R4, 0x4, P1 ;  /* 0x0000000404077807 */ /* 0x000fc40000800000 */
[C---:B------:R-:W-:Y:S02]  /*0760*/  FSETP.GT.AND P1, PT, R13.reuse, R2, !P1 ;  /* 0x000000020d00720b */ /* 0x040fe40004f24000 */
[----:B------:R-:W-:Y:S01]  /*0770*/  I2FP.F32.S32 R4, UR5 ;  /* 0x0000000500047c45 */ /* 0x000fe20008201400 */
[----:B------:R-:W-:Y:S01]  /*0780*/  UIADD3 UR5, UPT, UPT, UR4, 0x18, URZ ;  /* 0x0000001804057890 */ /* 0x000fe2000fffe0ff */
[----:B------:R-:W-:Y:S01]  /*0790*/  I2FP.F32.S32 R2, UR6 ;  /* 0x0000000600027c45 */ /* 0x000fe20008201400 */
[----:B------:R-:W-:Y:S01]  /*07a0*/  UIADD3 UR6, UPT, UPT, UR4, 0x25, URZ ;  /* 0x0000002504067890 */ /* 0x000fe2000fffe0ff */
[----:B------:R-:W-:Y:S02]  /*07b0*/  SEL R0, RZ, 0x1, !P1 ;  /* 0x00000001ff007807 */ /* 0x000fe40004800000 */
[----:B------:R-:W-:Y:S02]  /*07c0*/  FSETP.GT.AND P1, PT, R13, R2, PT ;  /* 0x000000020d00720b */ /* 0x000fe40003f24000 */
[----:B------:R-:W-:Y:S01]  /*07d0*/  I2FP.F32.S32 R2, UR5 ;  /* 0x0000000500027c45 */ /* 0x000fe20008201400 */
[----:B------:R-:W-:Y:S01]  /*07e0*/  @P5 IMAD.IADD R34, R0, 0x1, R7 ;  /* 0x0000000100225824 */ /* 0x000fe200078e0207 */
[----:B------:R-:W-:Y:S01]  /*07f0*/  SEL R0, R15, 0x2, P3 ;  /* 0x000000020f007807 */ /* 0x000fe20001800000 */
[----:B------:R-:W-:Y:S01]  /*0800*/  UIADD3 UR5, UPT, UPT, UR4, 0x1c, URZ ;  /* 0x0000001c04057890 */ /* 0x000fe2000fffe0ff */
[----:B------:R-:W-:-:S02]  /*0810*/  FSETP.GT.AND P0, PT, R13, R6, PT ;  /* 0x000000060d00720b */ /* 0x000fc40003f04000 */
[----:B------:R-:W-:Y:S02]  /*0820*/  SEL R0, R0, RZ, P2 ;  /* 0x000000ff00007207 */ /* 0x000fe40001000000 */
[C---:B------:R-:W-:Y:S02]  /*0830*/  FSETP.GT.AND P2, PT, R13.reuse, R2, !P2 ;  /* 0x000000020d00720b */ /* 0x040fe40005744000 */
[----:B------:R-:W-:Y:S01]  /*0840*/  I2FP.F32.S32 R2, UR5 ;  /* 0x0000000500027c45 */ /* 0x000fe20008201400 */
[----:B------:R-:W-:Y:S01]  /*0850*/  UIADD3 UR5, UPT, UPT, UR4, 0x29, URZ ;  /* 0x0000002904057890 */ /* 0x000fe2000fffe0ff */
[----:B------:R-:W-:Y:S02]  /*0860*/  FSETP.GT.AND P5, PT, R13, R4, PT ;  /* 0x000000040d00720b */ /* 0x000fe40003fa4000 */
[----:B------:R-:W-:Y:S01]  /*0870*/  I2FP.F32.S32 R4, UR6 ;  /* 0x0000000600047c45 */ /* 0x000fe20008201400 */
[----:B------:R-:W-:Y:S01]  /*0880*/  UIADD3 UR6, UPT, UPT, UR4, 0x2a, URZ ;  /* 0x0000002a04067890 */ /* 0x000fe2000fffe0ff */
[----:B------:R-:W-:-:S02]  /*0890*/  SEL R29, RZ, 0x1, !P2 ;  /* 0x00000001ff1d7807 */ /* 0x000fc40005000000 */
[----:B------:R-:W-:Y:S02]  /*08a0*/  SEL R3, R16, 0x6, P6 ;  /* 0x0000000610037807 */ /* 0x000fe40003000000 */
[C---:B------:R-:W-:Y:S01]  /*08b0*/  FSETP.GT.AND P6, PT, R13.reuse, R2, !P4 ;  /* 0x000000020d00720b */ /* 0x040fe200067c4000 */
[----:B------:R-:W-:Y:S01]  /*08c0*/  IMAD.IADD R29, R0, 0x1, R29 ;  /* 0x00000001001d7824 */ /* 0x000fe200078e021d */
[----:B------:R-:W-:Y:S01]  /*08d0*/  I2FP.F32.S32 R2, UR5 ;  /* 0x0000000500027c45 */ /* 0x000fe20008201400 */
[----:B------:R-:W-:Y:S01]  /*08e0*/  UIADD3 UR5, UPT, UPT, UR4, 0x20, URZ ;  /* 0x0000002004057890 */ /* 0x000fe2000fffe0ff */
[----:B------:R-:W-:Y:S02]  /*08f0*/  FSETP.GT.AND P3, PT, R13, R4, PT ;  /* 0x000000040d00720b */ /* 0x000fe40003f64000 */
[----:B------:R-:W-:Y:S01]  /*0900*/  I2FP.F32.S32 R4, UR7 ;  /* 0x0000000700047c45 */ /* 0x000fe20008201400 */
[----:B------:R-:W-:Y:S01]  /*0910*/  UIADD3 UR7, UPT, UPT, UR4, 0x23, URZ ;  /* 0x0000002304077890 */ /* 0x000fe2000fffe0ff */
[----:B------:R-:W-:-:S02]  /*0920*/  SEL R3, R3, 0x4, P4 ;  /* 0x0000000403037807 */ /* 0x000fc40002000000 */
[----:B------:R-:W-:Y:S02]  /*0930*/  SEL R0, RZ, 0x1, !P6 ;  /* 0x00000001ff007807 */ /* 0x000fe40007000000 */
        /* <DEDUP_REMOVED lines=34> */
[C---:B------:R-:W-:Y:S02]  /*0b60*/  FSETP.GT.AND P3, PT, R13.reuse, R2, PT ;  /* 0x000000020d00720b */ /* 0x040fe40003f64000 */
[----:B------:R-:W-:Y:S01]  /*0b70*/  I2FP.F32.S32 R2, UR5 ;  /* 0x0000000500027c45 */ /* 0x000fe20008201400 */
[----:B------:R-:W-:Y:S01]  /*0b80*/  @P6 IMAD.IADD R20, R0, 0x1, R7 ;  /* 0x0000000100146824 */ /* 0x000fe200078e0207 */
[----:B------:R-:W-:Y:S01]  /*0b90*/  FSETP.GT.AND P6, PT, R13, R4, PT ;  /* 0x000000040d00720b */ /* 0x000fe20003fc4000 */
[----:B------:R-:W-:Y:S01]  /*0ba0*/  UIADD3 UR5, UPT, UPT, UR4, 0x2c, URZ ;  /* 0x0000002c04057890 */ /* 0x000fe2000fffe0ff */
[----:B------:R-:W-:-:S02]  /*0bb0*/  SEL R0, R15, 0x2, P0 ;  /* 0x000000020f007807 */ /* 0x000fc40000000000 */
[----:B------:R-:W-:Y:S01]  /*0bc0*/  I2FP.F32.S32 R4, UR6 ;  /* 0x0000000600047c45 */ /* 0x000fe20008201400 */
[----:B------:R-:W-:Y:S01]  /*0bd0*/  UIADD3 UR6, UPT, UPT, UR4, 0x3a, URZ ;  /* 0x0000003a04067890 */ /* 0x000fe2000fffe0ff */
[----:B------:R-:W-:Y:S02]  /*0be0*/  SEL R0, R0, RZ, P4 ;  /* 0x000000ff00007207 */ /* 0x000fe40002000000 */
[C---:B------:R-:W-:Y:S02]  /*0bf0*/  FSETP.GT.AND P0, PT, R13.reuse, R4, PT ;  /* 0x000000040d00720b */ /* 0x040fe40003f04000 */
[C---:B------:R-:W-:Y:S02]  /*0c00*/  FSETP.GT.AND P4, PT, R13.reuse, R2, !P4 ;  /* 0x000000020d00720b */ /* 0x040fe40006784000 */
[----:B------:R-:W-:Y:S01]  /*0c10*/  I2FP.F32.S32 R4, UR7 ;  /* 0x0000000700047c45 */ /* 0x000fe20008201400 */
[----:B------:R-:W-:Y:S01]  /*0c20*/  UIADD3 UR7, UPT, UPT, UR4, 0x33, URZ ;  /* 0x0000003304077890 */ /* 0x000fe2000fffe0ff */
[----:B------:R-:W-:Y:S01]  /*0c30*/  I2FP.F32.S32 R2, UR5 ;  /* 0x0000000500027c45 */ /* 0x000fe20008201400 */
[----:B------:R-:W-:Y:S01]  /*0c40*/  UIADD3 UR5, UPT, UPT, UR4, 0x39, URZ ;  /* 0x0000003904057890 */ /* 0x000fe2000fffe0ff */
[----:B------:R-:W-:-:S02]  /*0c50*/  FSETP.GT.AND P2, PT, R13, R6, PT ;  /* 0x000000060d00720b */ /* 0x000fc40003f44000 */
[----:B------:R-:W-:Y:S02]  /*0c60*/  SEL R3, RZ, 0x1, !P4 ;  /* 0x00000001ff037807 */ /* 0x000fe40006000000 */
[C---:B------:R-:W-:Y:S02]  /*0c70*/  FSETP.GT.AND P4, PT, R13.reuse, R4, PT ;  /* 0x000000040d00720b */ /* 0x040fe40003f84000 */
[----:B------:R-:W-:Y:S01]  /*0c80*/  SEL R4, R16, 0x6, P5 ;  /* 0x0000000610047807 */ /* 0x000fe20002800000 */
[----:B------:R-:W-:Y:S01]  /*0c90*/  IMAD.IADD R40, R0, 0x1, R3 ;  /* 0x0000000100287824 */ /* 0x000fe200078e0203 */
[----:B------:R-:W-:Y:S02]  /*0ca0*/  FSETP.GT.AND P5, PT, R13, R2, !P1 ;  /* 0x000000020d00720b */ /* 0x000fe40004fa4000 */
[----:B------:R-:W-:Y:S01]  /*0cb0*/  I2FP.F32.S32 R2, UR5 ;  /* 0x0000000500027c45 */ /* 0x000fe20008201400 */
[----:B------:R-:W-:Y:S01]  /*0cc0*/  UIADD3 UR5, UPT, UPT, UR4, 0x30, URZ ;  /* 0x0000003004057890 */ /* 0x000fe2000fffe0ff */
[----:B------:R-:W-:-:S02]  /*0cd0*/  SEL R3, R4, 0x4, P1 ;  /* 0x0000000404037807 */ /* 0x000fc40000800000 */
[----:B------:R-:W-:Y:S02]  /*0ce0*/  SEL R0, RZ, 0x1, !P5 ;  /* 0x00000001ff007807 */ /* 0x000fe40006800000 */
[C---:B------:R-:W-:Y:S02]  /*0cf0*/  FSETP.GT.AND P1, PT, R13.reuse, R2, PT ;  /* 0x000000020d00720b */ /* 0x040fe40003f24000 */
[----:B------:R-:W-:Y:S01]  /*0d00*/  I2FP.F32.S32 R2, UR5 ;  /* 0x0000000500027c45 */ /* 0x000fe20008201400 */
[----:B------:R-:W-:Y:S01]  /*0d10*/  @P2 IMAD.IADD R40, R0, 0x1, R3 ;  /* 0x0000000100282824 */ /* 0x000fe200078e0203 */
[----:B------:R-:W-:Y:S01]  /*0d20*/  UIADD3 UR5, UPT, UPT, UR4, 0x3e, URZ ;  /* 0x0000003e04057890 */ /* 0x000fe2000fffe0ff */
[----:B------:R-:W-:Y:S01]  /*0d30*/  I2FP.F32.S32 R0, UR6 ;  /* 0x0000000600007c45 */ /* 0x000fe20008201400 */
[----:B------:R-:W-:Y:S01]  /*0d40*/  UIADD3 UR6, UPT, UPT, UR4, 0x3d, URZ ;  /* 0x0000003d04067890 */ /* 0x000fe2000fffe0ff */
[----:B------:R-:W-:Y:S01]  /*0d50*/  I2FP.F32.S32 R6, UR7 ;  /* 0x0000000700067c45 */ /* 0x000fe20008201400 */
[----:B------:R-:W-:Y:S01]  /*0d60*/  UIADD3 UR7, UPT, UPT, UR4, 0x46, URZ ;  /* 0x0000004604077890 */ /* 0x000fe2000fffe0ff */
[----:B------:R-:W-:-:S02]  /*0d70*/  FSETP.GT.AND P2, PT, R13, R0, PT ;  /* 0x000000000d00720b */ /* 0x000fc40003f44000 */
[----:B------:R-:W-:Y:S02]  /*0d80*/  SEL R0, R15, 0x2, P6 ;  /* 0x000000020f007807 */ /* 0x000fe40003000000 */
[----:B------:R-:W-:Y:S01]  /*0d90*/  I2FP.F32.S32 R4, UR5 ;  /* 0x0000000500047c45 */ /* 0x000fe20008201400 */
[----:B------:R-:W-:Y:S01]  /*0da0*/  UIADD3 UR5, UPT, UPT, UR4, 0x34, URZ ;  /* 0x0000003404057890 */ /* 0x000fe2000fffe0ff */
[C---:B------:R-:W-:Y:S02]  /*0db0*/  FSETP.GT.AND P6, PT, R13.reuse, R2, !P3 ;  /* 0x000000020d00720b */ /* 0x040fe40005fc4000 */
[----:B------:R-:W-:Y:S01]  /*0dc0*/  I2FP.F32.S32 R2, UR6 ;  /* 0x0000000600027c45 */ /* 0x000fe20008201400 */
[----:B------:R-:W-:Y:S01]  /*0dd0*/  UIADD3 UR6, UPT, UPT, UR4, 0x3b, URZ ;  /* 0x0000003b04067890 */ /* 0x000fe2000fffe0ff */
[----:B------:R-:W-:Y:S02]  /*0de0*/  SEL R0, R0, RZ, P3 ;  /* 0x000000ff00007207 */ /* 0x000fe40001800000 */
[----:B------:R-:W-:-:S02]  /*0df0*/  FSETP.GT.AND P3, PT, R13, R2, PT ;  /* 0x000000020d00720b */ /* 0x000fc40003f64000 */
[----:B------:R-:W-:Y:S02]  /*0e00*/  SEL R33, RZ, 0x1, !P6 ;  /* 0x00000001ff217807 */ /* 0x000fe40007000000 */
[----:B------:R-:W-:Y:S02]  /*0e10*/  SEL R3, R16, 0x6, P4 ;  /* 0x0000000610037807 */ /* 0x000fe40002000000 */
[----:B------:R-:W-:Y:S01]  /*0e20*/  I2FP.F32.S32 R2, UR5 ;  /* 0x0000000500027c45 */ /* 0x000fe20008201400 */
[----:B------:R-:W-:Y:S01]  /*0e30*/  UIADD3 UR5, UPT, UPT, UR4, 0x42, URZ ;  /* 0x0000004204057890 */ /* 0x000fe2000fffe0ff */
[C---:B------:R-:W-:Y:S01]  /*0e40*/  FSETP.GT.AND P5, PT, R13.reuse, R6, PT ;  /* 0x000000060d00720b */ /* 0x040fe20003fa4000 */
[----:B------:R-:W-:Y:S01]  /*0e50*/  IMAD.IADD R33, R0, 0x1, R33 ;  /* 0x0000000100217824 */ /* 0x000fe200078e0221 */
[----:B------:R-:W-:Y:S02]  /*0e60*/  FSETP.GT.AND P6, PT, R13, R4, PT ;  /* 0x000000040d00720b */ /* 0x000fe40003fc4000 */
[----:B------:R-:W-:Y:S01]  /*0e70*/  I2FP.F32.S32 R4, UR6 ;  /* 0x0000000600047c45 */ /* 0x000fe20008201400 */
[----:B------:R-:W-:Y:S01]  /*0e80*/  UIADD3 UR6, UPT, UPT, UR4, 0x41, URZ ;  /* 0x0000004104067890 */ /* 0x000fe2000fffe0ff */
[----:B------:R-:W-:-:S02]  /*0e90*/  SEL R3, R3, 0x4, P0 ;  /* 0x0000000403037807 */ /* 0x000fc40000000000 */
[C---:B------:R-:W-:Y:S02]  /*0ea0*/  FSETP.GT.AND P0, PT, R13.reuse, R2, !P0 ;  /* 0x000000020d00720b */ /* 0x040fe40004704000 */
[C---:B------:R-:W-:Y:S02]  /*0eb0*/  FSETP.GT.AND P4, PT, R13.reuse, R4, PT ;  /* 0x000000040d00720b */ /* 0x040fe40003f84000 */
[----:B------:R-:W-:Y:S01]  /*0ec0*/  I2FP.F32.S32 R4, UR5 ;  /* 0x0000000500047c45 */ /* 0x000fe20008201400 */
[----:B------:R-:W-:Y:S01]  /*0ed0*/  UIADD3 UR5, UPT, UPT, UR4, 0x38, URZ ;  /* 0x0000003804057890 */ /* 0x000fe2000fffe0ff */
[----:B------:R-:W-:Y:S01]  /*0ee0*/  I2FP.F32.S32 R2, UR6 ;  /* 0x0000000600027c45 */ /* 0x000fe20008201400 */
[----:B------:R-:W-:Y:S01]  /*0ef0*/  UIADD3 UR6, UPT, UPT, UR4, 0x45, URZ ;  /* 0x0000004504067890 */ /* 0x000fe2000fffe0ff */
[----:B------:R-:W-:Y:S02]  /*0f00*/  SEL R0, RZ, 0x1, !P0 ;  /* 0x00000001ff007807 */ /* 0x000fe40004000000 */
[----:B------:R-:W-:-:S02]  /*0f10*/  FSETP.GT.AND P0, PT, R13, R2, PT ;  /* 0x000000020d00720b */ /* 0x000fc40003f04000 */
[----:B------:R-:W-:Y:S01]  /*0f20*/  I2FP.F32.S32 R2, UR5 ;  /* 0x0000000500027c45 */ /* 0x000fe20008201400 */
[----:B------:R-:W-:Y:S01]  /*0f30*/  @P5 IMAD.IADD R33, R0, 0x1, R3 ;  /* 0x0000000100215824 */ /* 0x000fe200078e0203 */
[----:B------:R-:W-:Y:S01]  /*0f40*/  SEL R0, R15, 0x2, P2 ;  /* 0x000000020f007807 */ /* 0x000fe20001000000 */
[----:B------:R-:W-:Y:S01]  /*0f50*/  UIADD3 UR5, UPT, UPT, UR4, 0x3c, URZ ;  /* 0x0000003c04057890 */ /* 0x000fe2000fffe0ff */
[C---:B------:R-:W-:Y:S02]  /*0f60*/  FSETP.GT.AND P5, PT, R13.reuse, R4, PT ;  /* 0x000000040d00720b */ /* 0x040fe40003fa4000 */
[----:B------:R-:W-:Y:S02]  /*0f70*/  SEL R0, R0, RZ, P1 ;  /* 0x000000ff00007207 */ /* 0x000fe40000800000 */
[----:B------:R-:W-:Y:S01]  /*0f80*/  I2FP.F32.S32 R4, UR6 ;  /* 0x0000000600047c45 */ /* 0x000fe20008201400 */
[----:B------:R-:W-:Y:S01]  /*0f90*/  UIADD3 UR6, UPT, UPT, UR4, 0x4a, URZ ;  /* 0x0000004a04067890 */ /* 0x000fe2000fffe0ff */
[----:B------:R-:W-:-:S02]  /*0fa0*/  FSETP.GT.AND P1, PT, R13, R2, !P1 ;  /* 0x000000020d00720b */ /* 0x000fc40004f24000 */
[----:B------:R-:W-:Y:S01]  /*0fb0*/  I2FP.F32.S32 R2, UR5 ;  /* 0x0000000500027c45 */ /* 0x000fe20008201400 */
[----:B------:R-:W-:Y:S01]  /*0fc0*/  UIADD3 UR5, UPT, UPT, UR4, 0x49, URZ ;  /* 0x0000004904057890 */ /* 0x000fe2000fffe0ff */
[C---:B------:R-:W-:Y:S02]  /*0fd0*/  FSETP.GT.AND P2, PT, R13.reuse, R4, PT ;  /* 0x000000040d00720b */ /* 0x040fe40003f44000 */
[----:B------:R-:W-:Y:S01]  /*0fe0*/  I2FP.F32.S32 R4, UR7 ;  /* 0x0000000700047c45 */ /* 0x000fe20008201400 */
[----:B------:R-:W-:Y:S01]  /*0ff0*/  UIADD3 UR7, UPT, UPT, UR4, 0x43, URZ ;  /* 0x0000004304077890 */ /* 0x000fe2000fffe0ff */
[----:B------:R-:W-:Y:S02]  /*1000*/  SEL R3, RZ, 0x1, !P1 ;  /* 0x00000001ff037807 */ /* 0x000fe40004800000 */
[----:B------:R-:W-:Y:S02]  /*1010*/  SEL R6, R16, 0x6, P6 ;  /* 0x0000000610067807 */ /* 0x000fe40003000000 */
[----:B------:R-:W-:-:S02]  /*1020*/  FSETP.GT.AND P6, PT, R13, R2, !P3 ;  /* 0x000000020d00720b */ /* 0x000fc40005fc4000 */
[----:B------:R-:W-:Y:S01]  /*1030*/  I2FP.F32.S32 R2, UR5 ;  /* 0x0000000500027c45 */ /* 0x000fe20008201400 */
[----:B------:R-:W-:Y:S01]  /*1040*/  UIADD3 UR5, UPT, UPT, UR4, 0x40, URZ ;  /* 0x0000004004057890 */ /* 0x000fe2000fffe0ff */
[C---:B------:R-:W-:Y:S01]  /*1050*/  FSETP.GT.AND P1, PT, R13.reuse, R4, PT ;  /* 0x000000040d00720b */ /* 0x040fe20003f24000 */
[----:B------:R-:W-:Y:S01]  /*1060*/  IMAD.IADD R4, R0, 0x1, R3 ;  /* 0x0000000100047824 */ /* 0x000fe200078e0203 */
[----:B------:R-:W-:Y:S02]  /*1070*/  SEL R3, R6, 0x4, P3 ;  /* 0x0000000406037807 */ /* 0x000fe40001800000 */
        /* <DEDUP_REMOVED lines=38> */
[----:B------:R-:W-:Y:S01]  /*12e0*/  FSETP.GT.AND P6, PT, R13, R6, PT ;  /* 0x000000060d00720b */ /* 0x000fe20003fc4000 */
[----:B------:R-:W-:Y:S01]  /*12f0*/  UIADD3 UR5, UPT, UPT, UR4, 0x4c, URZ ;  /* 0x0000004c04057890 */ /* 0x000fe2000fffe0ff */
[----:B------:R-:W-:Y:S02]  /*1300*/  SEL R0, R15, 0x2, P4 ;  /* 0x000000020f007807 */ /* 0x000fe40002000000 */
[----:B------:R-:W-:Y:S01]  /*1310*/  I2FP.F32.S32 R6, UR6 ;  /* 0x0000000600067c45 */ /* 0x000fe20008201400 */
[----:B------:R-:W-:Y:S01]  /*1320*/  UIADD3 UR6, UPT, UPT, UR4, 0x5a, URZ ;  /* 0x0000005a04067890 */ /* 0x000fe2000fffe0ff */
[----:B------:R-:W-:Y:S02]  /*1330*/  SEL R0, R0, RZ, P3 ;  /* 0x000000ff00007207 */ /* 0x000fe40001800000 */
[----:B------:R-:W-:-:S02]  /*1340*/  FSETP.GT.AND P4, PT, R13, R6, PT ;  /* 0x000000060d00720b */ /* 0x000fc40003f84000 */
[C---:B------:R-:W-:Y:S02]  /*1350*/  FSETP.GT.AND P3, PT, R13.reuse, R2, !P3 ;  /* 0x000000020d00720b */ /* 0x040fe40005f64000 */
[----:B------:R-:W-:Y:S01]  /*1360*/  I2FP.F32.S32 R6, UR7 ;  /* 0x0000000700067c45 */ /* 0x000fe20008201400 */
[----:B------:R-:W-:Y:S01]  /*1370*/  UIADD3 UR7, UPT, UPT, UR4, 0x53, URZ ;  /* 0x0000005304077890 */ /* 0x000fe2000fffe0ff */
[----:B------:R-:W-:Y:S01]  /*1380*/  I2FP.F32.S32 R2, UR5 ;  /* 0x0000000500027c45 */ /* 0x000fe20008201400 */
[----:B------:R-:W-:Y:S01]  /*1390*/  UIADD3 UR5, UPT, UPT, UR4, 0x59, URZ ;  /* 0x0000005904057890 */ /* 0x000fe2000fffe0ff */
[----:B------:R-:W-:Y:S02]  /*13a0*/  SEL R3, RZ, 0x1, !P3 ;  /* 0x00000001ff037807 */ /* 0x000fe40005800000 */
[C---:B------:R-:W-:Y:S02]  /*13b0*/  FSETP.GT.AND P3, PT, R13.reuse, R6, PT ;  /* 0x000000060d00720b */ /* 0x040fe40003f64000 */
[----:B------:R-:W-:Y:S01]  /*13c0*/  SEL R6, R16, 0x6, P5 ;  /* 0x0000000610067807 */ /* 0x000fe20002800000 */
[----:B------:R-:W-:Y:S01]  /*13d0*/  IMAD.IADD R30, R0, 0x1, R3 ;  /* 0x00000001001e7824 */ /* 0x000fe200078e0203 */
[----:B------:R-:W-:-:S02]  /*13e0*/  FSETP.GT.AND P5, PT, R13, R2, !P0 ;  /* 0x000000020d00720b */ /* 0x000fc400047a4000 */
[----:B------:R-:W-:Y:S01]  /*13f0*/  I2FP.F32.S32 R2, UR5 ;  /* 0x0000000500027c45 */ /* 0x000fe20008201400 */
[----:B------:R-:W-:Y:S01]  /*1400*/  UIADD3 UR5, UPT, UPT, UR4, 0x50, URZ ;  /* 0x0000005004057890 */ /* 0x000fe2000fffe0ff */
        /* <DEDUP_REMOVED lines=14> */
[----:B------:R-:W-:Y:S02]  /*14f0*/  FSETP.GT.AND P6, PT, R13, R2, !P2 ;  /* 0x000000020d00720b */ /* 0x000fe400057c4000 */
[----:B------:R-:W-:Y:S01]  /*1500*/  I2FP.F32.S32 R2, UR6 ;  /* 0x0000000600027c45 */ /* 0x000fe20008201400 */
[----:B------:R-:W-:Y:S01]  /*1510*/  UIADD3 UR6, UPT, UPT, UR4, 0x5b, URZ ;  /* 0x0000005b04067890 */ /* 0x000fe2000fffe0ff */
[----:B------:R-:W-:Y:S02]  /*1520*/  SEL R0, R0, RZ, P2 ;  /* 0x000000ff00007207 */ /* 0x000fe40001000000 */
[----:B------:R-:W-:-:S02]  /*1530*/  SEL R3, RZ, 0x1, !P6 ;  /* 0x00000001ff037807 */ /* 0x000fc40007000000 */
[C---:B------:R-:W-:Y:S02]  /*1540*/  FSETP.GT.AND P2, PT, R13.reuse, R2, PT ;  /* 0x000000020d00720b */ /* 0x040fe40003f44000 */
[C---:B------:R-:W-:Y:S01]  /*1550*/  FSETP.GT.AND P6, PT, R13.reuse, R6, PT ;  /* 0x000000060d00720b */ /* 0x040fe20003fc4000 */
[----:B------:R-:W-:Y:S01]  /*1560*/  IMAD.IADD R22, R0, 0x1, R3 ;  /* 0x0000000100167824 */ /* 0x000fe200078e0203 */
[----:B------:R-:W-:Y:S02]  /*1570*/  SEL R6, R16, 0x6, P3 ;  /* 0x0000000610067807 */ /* 0x000fe40001800000 */
[----:B------:R-:W-:Y:S01]  /*1580*/  I2FP.F32.S32 R2, UR5 ;  /* 0x0000000500027c45 */ /* 0x000fe20008201400 */
[----:B------:R-:W-:Y:S01]  /*1590*/  UIADD3 UR5, UPT, UPT, UR4, 0x62, URZ ;  /* 0x0000006204057890 */ /* 0x000fe2000fffe0ff */
[----:B------:R-:W-:Y:S02]  /*15a0*/  FSETP.GT.AND P5, PT, R13, R8, PT ;  /* 0x000000080d00720b */ /* 0x000fe40003fa4000 */
        /* <DEDUP_REMOVED lines=131> */
[----:B------:R-:W-:Y:S01]  /*1de0*/  I2FP.F32.S32 R6, UR6 ;  /* 0x0000000600067c45 */ /* 0x000fe20008201400 */
[----:B------:R-:W-:Y:S01]  /*1df0*/  UIADD3 UR6, UPT, UPT, UR4, 0x8a, URZ ;  /* 0x0000008a04067890 */ /* 0x000fe2000fffe0ff */
[----:B------:R-:W-:Y:S02]  /*1e00*/  SEL R0, R0, RZ, P5 ;  /* 0x000000ff00007207 */ /* 0x000fe40002800000 */
[C---:B------:R-:W-:Y:S02]  /*1e10*/  FSETP.GT.AND P5, PT, R13.reuse, R2, !P5 ;  /* 0x000000020d00720b */ /* 0x040fe40006fa4000 */
[----:B------:R-:W-:Y:S01]  /*1e20*/  I2FP.F32.S32 R2, UR5 ;  /* 0x0000000500027c45 */ /* 0x000fe20008201400 */
[----:B------:R-:W-:Y:S01]  /*1e30*/  UIADD3 UR5, UPT, UPT, UR4, 0x89, URZ ;  /* 0x0000008904057890 */ /* 0x000fe2000fffe0ff */
[C---:B------:R-:W-:Y:S02]  /*1e40*/  FSETP.GT.AND P0, PT, R13.reuse, R6, PT ;  /* 0x000000060d00720b */ /* 0x040fe40003f04000 */
[----:B------:R-:W-:-:S02]  /*1e50*/  FSETP.GT.AND P2, PT, R13, R8, PT ;  /* 0x000000080d00720b */ /* 0x000fc40003f44000 */
[----:B------:R-:W-:Y:S01]  /*1e60*/  I2FP.F32.S32 R6, UR7 ;  /* 0x0000000700067c45 */ /* 0x000fe20008201400 */
[----:B------:R-:W-:Y:S01]  /*1e70*/  UIADD3 UR7, UPT, UPT, UR4, 0x83, URZ ;  /* 0x0000008304077890 */ /* 0x000fe2000fffe0ff */
[----:B------:R-:W-:Y:S02]  /*1e80*/  SEL R7, RZ, 0x1, !P5 ;  /* 0x00000001ff077807 */ /* 0x000fe40006800000 */
[----:B------:R-:W-:Y:S02]  /*1e90*/  SEL R8, R16, 0x6, P6 ;  /* 0x0000000610087807 */ /* 0x000fe40003000000 */
[C---:B------:R-:W-:Y:S02]  /*1ea0*/  FSETP.GT.AND P5, PT, R13.reuse, R6, PT ;  /* 0x000000060d00720b */ /* 0x040fe40003fa4000 */
[----:B------:R-:W-:Y:S01]  /*1eb0*/  FSETP.GT.AND P6, PT, R13, R2, !P1 ;  /* 0x000000020d00720b */ /* 0x000fe20004fc4000 */
[----:B------:R-:W-:Y:S01]  /*1ec0*/  IMAD.IADD R2, R0, 0x1, R7 ;  /* 0x0000000100027824 */ /* 0x000fe200078e0207 */
        /* <DEDUP_REMOVED lines=113> */
[C---:B------:R-:W-:Y:S01]  /*25e0*/  FSETP.GT.AND P3, PT, R13.reuse, R8, PT ;  /* 0x000000080d00720b */ /* 0x040fe20003f64000 */
        /* <DEDUP_REMOVED lines=24> */
[C---:B------:R-:W-:Y:S02]  /*2770*/  FSETP.GT.AND P4, PT, R13.reuse, R10, PT ;  /* 0x0000000a0d00720b */ /* 0x040fe40003f84000 */
        /* <DEDUP_REMOVED lines=8> */
[C---:B------:R-:W-:Y:S01]  /*2800*/  FSETP.GT.AND P3, PT, R13.reuse, R18, PT ;  /* 0x000000120d00720b */ /* 0x040fe20003f64000 */
[----:B------:R-:W-:Y:S01]  /*2810*/  IMAD.IADD R18, R6, 0x1, R11 ;  /* 0x0000000106127824 */ /* 0x000fe200078e020b */
        /* <DEDUP_REMOVED lines=113> */
[C---:B------:R-:W-:Y:S01]  /*2f30*/  FSETP.GT.AND P3, PT, R13.reuse, R8, !P3 ;  /* 0x000000080d00720b */ /* 0x040fe20005f64000 */
[----:B------:R-:W-:Y:S01]  /*2f40*/  IMAD.IADD R8, R6, 0x1, R11 ;  /* 0x0000000106087824 */ /* 0x000fe200078e020b */
        /* <DEDUP_REMOVED lines=13> */
[----:B------:R-:W-:Y:S02]  /*3020*/  FSETP.GT.AND P5, PT, R13, R10, !P5 ;  /* 0x0000000a0d00720b */ /* 0x000fe40006fa4000 */
[----:B------:R-:W-:Y:S01]  /*3030*/  I2FP.F32.S32 R10, UR5 ;  /* 0x00000005000a7c45 */ /* 0x000fe20008201400 */
[----:B------:R-:W-:Y:S01]  /*3040*/  UIADD3 UR5, UPT, UPT, UR4, 0xd9, URZ ;  /* 0x000000d904057890 */ /* 0x000fe2000fffe0ff */
        /* <DEDUP_REMOVED lines=31> */
[C---:B------:R-:W-:Y:S02]  /*3240*/  FSETP.GT.AND P3, PT, R13.reuse, R10, PT ;  /* 0x0000000a0d00720b */ /* 0x040fe40003f64000 */
[----:B------:R-:W-:Y:S02]  /*3250*/  SEL R21, RZ, 0x1, !P6 ;  /* 0x00000001ff157807 */ /* 0x000fe40007000000 */
[----:B------:R-:W-:Y:S02]  /*3260*/  SEL R11, R16, 0x6, P5 ;  /* 0x00000006100b7807 */ /* 0x000fe40002800000 */
[----:B------:R-:W-:Y:S01]  /*3270*/  I2FP.F32.S32 R10, UR5 ;  /* 0x00000005000a7c45 */ /* 0x000fe20008201400 */
[----:B------:R-:W-:Y:S01]  /*3280*/  UIADD3 UR5, UPT, UPT, UR4, 0xe2, URZ ;  /* 0x000000e204057890 */ /* 0x000fe2000fffe0ff */
[----:B------:R-:W-:Y:S01]  /*3290*/  FSETP.GT.AND P6, PT, R13, R24, PT ;  /* 0x000000180d00720b */ /* 0x000fe20003fc4000 */
[----:B------:R-:W-:Y:S01]  /*32a0*/  IMAD.IADD R21, R6, 0x1, R21 ;  /* 0x0000000106157824 */ /* 0x000fe200078e0215 */
        /* <DEDUP_REMOVED lines=16> */
[----:B------:R-:W-:Y:S01]  /*33b0*/  I2FP.F32.S32 R24, UR6 ;  /* 0x0000000600187c45 */ /* 0x000fe20008201400 */
[----:B------:R-:W-:Y:S01]  /*33c0*/  UIADD3 UR6, UPT, UPT, UR4, 0xea, URZ ;  /* 0x000000ea04067890 */ /* 0x000fe2000fffe0ff */
[----:B------:R-:W-:Y:S02]  /*33d0*/  SEL R6, R6, RZ, P1 ;  /* 0x000000ff06067207 */ /* 0x000fe40000800000 */
        /* <DEDUP_REMOVED lines=8> */
[C---:B------:R-:W-:Y:S01]  /*3460*/  FSETP.GT.AND P6, PT, R13.reuse, R10, !P3 ;  /* 0x0000000a0d00720b */ /* 0x040fe20005fc4000 */
[----:B------:R-:W-:Y:S01]  /*3470*/  IMAD.IADD R10, R6, 0x1, R11 ;  /* 0x00000001060a7824 */ /* 0x000fe200078e020b */
[----:B------:R-:W-:-:S02]  /*3480*/  FSETP.GT.AND P1, PT, R13, R24, PT ;  /* 0x000000180d00720b */ /* 0x000fc40003f24000 */
[----:B------:R-:W-:Y:S01]  /*3490*/  I2FP.F32.S32 R24, UR5 ;  /* 0x0000000500187c45 */ /* 0x000fe20008201400 */
[----:B------:R-:W-:Y:S01]  /*34a0*/  UIADD3 UR5, UPT, UPT, UR4, 0xe0, URZ ;  /* 0x000000e004057890 */ /* 0x000fe2000fffe0ff */
[----:B------:R-:W-:Y:S02]  /*34b0*/  SEL R17, R17, 0x4, P3 ;  /* 0x0000000411117807 */ /* 0x000fe40001800000 */
[----:B------:R-:W-:Y:S02]  /*34c0*/  SEL R6, RZ, 0x1, !P6 ;  /* 0x00000001ff067807 */ /* 0x000fe40007000000 */
[C---:B------:R-:W-:Y:S02]  /*34d0*/  FSETP.GT.AND P3, PT, R13.reuse, R24, PT ;  /* 0x000000180d00720b */ /* 0x040fe40003f64000 */
[----:B------:R-:W-:Y:S01]  /*34e0*/  I2FP.F32.S32 R24, UR5 ;  /* 0x0000000500187c45 */ /* 0x000fe20008201400 */
[----:B------:R-:W-:Y:S01]  /*34f0*/  @P5 IMAD.IADD R10, R6, 0x1, R17 ;  /* 0x00000001060a5824 */ /* 0x000fe200078e0211 */
[----:B------:R-:W-:Y:S01]  /*3500*/  I2FP.F32.S32 R6, UR6 ;  /* 0x0000000600067c45 */ /* 0x000fe20008201400 */
[----:B------:R-:W-:Y:S01]  /*3510*/  UIADD3 UR5, UPT, UPT, UR4, 0xee, URZ ;  /* 0x000000ee04057890 */ /* 0x000fe2000fffe0ff */
[----:B------:R-:W-:Y:S01]  /*3520*/  I2FP.F32.S32 R32, UR7 ;  /* 0x0000000700207c45 */ /* 0x000fe20008201400 */
[----:B------:R-:W-:Y:S01]  /*3530*/  UIADD3 UR6, UPT, UPT, UR4, 0xed, URZ ;  /* 0x000000ed04067890 */ /* 0x000fe2000fffe0ff */
[C---:B------:R-:W-:Y:S01]  /*3540*/  FSETP.GT.AND P5, PT, R13.reuse, R6, PT ;  /* 0x000000060d00720b */ /* 0x040fe20003fa4000 */
[----:B------:R-:W-:Y:S01]  /*3550*/  UIADD3 UR7, UPT, UPT, UR4, 0xf6, URZ ;  /* 0x000000f604077890 */ /* 0x000fe2000fffe0ff */
[----:B------:R-:W-:-:S02]  /*3560*/  FSETP.GT.AND P6, PT, R13, R32, PT ;  /* 0x000000200d00720b */ /* 0x000fc40003fc4000 */
[----:B------:R-:W-:Y:S02]  /*3570*/  SEL R6, R15, 0x2, P4 ;  /* 0x000000020f067807 */ /* 0x000fe40002000000 */
[C---:B------:R-:W-:Y:S02]  /*3580*/  FSETP.GT.AND P4, PT, R13.reuse, R24, !P0 ;  /* 0x000000180d00720b */ /* 0x040fe40004784000 */
[----:B------:R-:W-:Y:S01]  /*3590*/  I2FP.F32.S32 R32, UR5 ;  /* 0x0000000500207c45 */ /* 0x000fe20008201400 */
[----:B------:R-:W-:Y:S01]  /*35a0*/  UIADD3 UR5, UPT, UPT, UR4, 0xe4, URZ ;  /* 0x000000e404057890 */ /* 0x000fe2000fffe0ff */
[----:B------:R-:W-:Y:S01]  /*35b0*/  I2FP.F32.S32 R24, UR6 ;  /* 0x0000000600187c45 */ /* 0x000fe20008201400 */
[----:B------:R-:W-:Y:S01]  /*35c0*/  UIADD3 UR6, UPT, UPT, UR4, 0xeb, URZ ;  /* 0x000000eb04067890 */ /* 0x000fe2000fffe0ff */
[----:B------:R-:W-:Y:S02]  /*35d0*/  SEL R6, R6, RZ, P0 ;  /* 0x000000ff06067207 */ /* 0x000fe40000000000 */
[----:B------:R-:W-:-:S02]  /*35e0*/  FSETP.GT.AND P0, PT, R13, R24, PT ;  /* 0x000000180d00720b */ /* 0x000fc40003f04000 */
[----:B------:R-:W-:Y:S02]  /*35f0*/  SEL R17, RZ, 0x1, !P4 ;  /* 0x00000001ff117807 */ /* 0x000fe40006000000 */
[----:B------:R-:W-:Y:S02]  /*3600*/  SEL R11, R16, 0x6, P1 ;  /* 0x00000006100b7807 */ /* 0x000fe40000800000 */
[----:B------:R-:W-:Y:S01]  /*3610*/  FSETP.GT.AND P4, PT, R13, R32, PT ;  /* 0x000000200d00720b */ /* 0x000fe20003f84000 */
[----:B------:R-:W-:Y:S01]  /*3620*/  IMAD.IADD R17, R6, 0x1, R17 ;  /* 0x0000000106117824 */ /* 0x000fe200078e0211 */
[----:B------:R-:W-:Y:S01]  /*3630*/  I2FP.F32.S32 R24, UR5 ;  /* 0x0000000500187c45 */ /* 0x000fe20008201400 */
[----:B------:R-:W-:Y:S01]  /*3640*/  UIADD3 UR5, UPT, UPT, UR4, 0xf2, URZ ;  /* 0x000000f204057890 */ /* 0x000fe2000fffe0ff */
[----:B------:R-:W-:Y:S01]  /*3650*/  I2FP.F32.S32 R32, UR6 ;  /* 0x0000000600207c45 */ /* 0x000fe20008201400 */
[----:B------:R-:W-:Y:S01]  /*3660*/  UIADD3 UR6, UPT, UPT, UR4, 0xf1, URZ ;  /* 0x000000f104067890 */ /* 0x000fe2000fffe0ff */
[----:B------:R-:W-:-:S02]  /*3670*/  SEL R11, R11, 0x4, P2 ;  /* 0x000000040b0b7807 */ /* 0x000fc40001000000 */
[C---:B------:R-:W-:Y:S02]  /*3680*/  FSETP.GT.AND P2, PT, R13.reuse, R24, !P2 ;  /* 0x000000180d00720b */ /* 0x040fe40005744000 */
[C---:B------:R-:W-:Y:S02]  /*3690*/  FSETP.GT.AND P1, PT, R13.reuse, R32, PT ;  /* 0x000000200d00720b */ /* 0x040fe40003f24000 */
[----:B------:R-:W-:Y:S01]  /*36a0*/  I2FP.F32.S32 R24, UR6 ;  /* 0x0000000600187c45 */ /* 0x000fe20008201400 */
[----:B------:R-:W-:Y:S01]  /*36b0*/  UIADD3 UR6, UPT, UPT, UR4, 0xf5, URZ ;  /* 0x000000f504067890 */ /* 0x000fe2000fffe0ff */
[----:B------:R-:W-:Y:S02]  /*36c0*/  SEL R6, RZ, 0x1, !P2 ;  /* 0x00000001ff067807 */ /* 0x000fe40005000000 */
[----:B------:R-:W-:Y:S01]  /*36d0*/  I2FP.F32.S32 R32, UR5 ;  /* 0x0000000500207c45 */ /* 0x000fe20008201400 */
[----:B------:R-:W-:Y:S01]  /*36e0*/  UIADD3 UR5, UPT, UPT, UR4, 0xe8, URZ ;  /* 0x000000e804057890 */ /* 0x000fe2000fffe0ff */
[C---:B------:R-:W-:Y:S01]  /*36f0*/  FSETP.GT.AND P2, PT, R13.reuse, R24, PT ;  /* 0x000000180d00720b */ /* 0x040fe20003f44000 */
[----:B------:R-:W-:Y:S01]  /*3700*/  @P6 IMAD.IADD R17, R6, 0x1, R11 ;  /* 0x0000000106116824 */ /* 0x000fe200078e020b */
[----:B------:R-:W-:-:S02]  /*3710*/  FSETP.GT.AND P6, PT, R13, R32, PT ;  /* 0x000000200d00720b */ /* 0x000fc40003fc4000 */
[----:B------:R-:W-:Y:S01]  /*3720*/  I2FP.F32.S32 R32, UR6 ;  /* 0x0000000600207c45 */ /* 0x000fe20008201400 */
[----:B------:R-:W-:Y:S01]  /*3730*/  UIADD3 UR6, UPT, UPT, UR4, 0xf9, URZ ;  /* 0x000000f904067890 */ /* 0x000fe2000fffe0ff */
[----:B------:R-:W-:Y:S02]  /*3740*/  SEL R6, R15, 0x2, P5 ;  /* 0x000000020f067807 */ /* 0x000fe40002800000 */
[----:B------:R-:W-:Y:S01]  /*3750*/  I2FP.F32.S32 R24, UR5 ;  /* 0x0000000500187c45 */ /* 0x000fe20008201400 */
        /* <DEDUP_REMOVED lines=8> */
[----:B------:R-:W-:Y:S02]  /*37e0*/  SEL R11, RZ, 0x1, !P3 ;  /* 0x00000001ff0b7807 */ /* 0x000fe40005800000 */
[----:B------:R-:W-:Y:S02]  /*37f0*/  SEL R31, R16, 0x6, P4 ;  /* 0x00000006101f7807 */ /* 0x000fe40002000000 */
[C---:B------:R-:W-:Y:S01]  /*3800*/  FSETP.GT.AND P4, PT, R13.reuse, R24, !P0 ;  /* 0x000000180d00720b */ /* 0x040fe20004784000 */
[----:B------:R-:W-:Y:S01]  /*3810*/  IMAD.IADD R36, R6, 0x1, R11 ;  /* 0x0000000106247824 */ /* 0x000fe200078e020b */
[----:B------:R-:W-:Y:S02]  /*3820*/  FSETP.GT.AND P3, PT, R13, R32, PT ;  /* 0x000000200d00720b */ /* 0x000fe40003f64000 */
[----:B------:R-:W-:-:S02]  /*3830*/  I2FP.F32.S32 R24, UR6 ;  /* 0x0000000600187c45 */ /* 0x000fc40008201400 */
[----:B------:R-:W-:Y:S01]  /*3840*/  I2FP.F32.S32 R32, UR7 ;  /* 0x0000000700207c45 */ /* 0x000fe20008201400 */
[----:B------:R-:W0:Y:S01]  /*3850*/  LDCU.64 UR6, c[0x0][0x390] ;  /* 0x00007200ff0677ac */ /* 0x000e220008000a00 */
        /* <DEDUP_REMOVED lines=13> */
[C---:B------:R-:W-:Y:S01]  /*3930*/  FSETP.GT.AND P6, PT, R13.reuse, R24, !P2 ;  /* 0x000000180d00720b */ /* 0x040fe200057c4000 */
[----:B0-----:R-:W-:Y:S01]  /*3940*/  UIADD3 UR11, UPT, UPT, UR6, 0x6, URZ ;  /* 0x00000006060b7890 */ /* 0x001fe2000fffe0ff */
[----:B------:R-:W-:Y:S01]  /*3950*/  I2FP.F32.S32 R24, UR10 ;  /* 0x0000000a00187c45 */ /* 0x000fe20008201400 */
[----:B------:R-:W-:Y:S01]  /*3960*/  UIADD3 UR10, UPT, UPT, UR4, 0xfb, URZ ;  /* 0x000000fb040a7890 */ /* 0x000fe2000fffe0ff */
[----:B------:R-:W-:Y:S01]  /*3970*/  SEL R6, R6, RZ, P2 ;  /* 0x000000ff06067207 */ /* 0x000fe20001000000 */
[----:B------:R-:W-:Y:S01]  /*3980*/  UIADD3 UR12, UPT, UPT, UR6, 0xe, URZ ;  /* 0x0000000e060c7890 */ /* 0x000fe2000fffe0ff */
[----:B------:R-:W-:-:S02]  /*3990*/  FSETP.GT.AND P2, PT, R13, R24, PT ;  /* 0x000000180d00720b */ /* 0x000fc40003f44000 */
[----:B------:R-:W-:Y:S02]  /*39a0*/  SEL R31, R16, 0x6, P3 ;  /* 0x00000006101f7807 */ /* 0x000fe40001800000 */
[----:B------:R-:W-:Y:S02]  /*39b0*/  SEL R11, RZ, 0x1, !P6 ;  /* 0x00000001ff0b7807 */ /* 0x000fe40007000000 */
        /* <DEDUP_REMOVED lines=8> */
[----:B------:R-:W-:Y:S01]  /*3a40*/  I2FP.F32.S32 R42, UR5 ;  /* 0x00000005002a7c45 */ /* 0x000fe20008201400 */
[----:B------:R-:W-:Y:S01]  /*3a50*/  UIADD3 UR5, UPT, UPT, UR4, 0xf8, URZ ;  /* 0x000000f804057890 */ /* 0x000fe2000fffe0ff */
[C---:B------:R-:W-:Y:S02]  /*3a60*/  FSETP.GT.AND P3, PT, R13.reuse, R32, PT ;  /* 0x000000200d00720b */ /* 0x040fe40003f64000 */
[----:B------:R-:W-:Y:S02]  /*3a70*/  SEL R6, RZ, 0x1, !P5 ;  /* 0x00000001ff067807 */ /* 0x000fe40006800000 */
[----:B------:R-:W-:Y:S01]  /*3a80*/  I2FP.F32.S32 R32, UR10 ;  /* 0x0000000a00207c45 */ /* 0x000fe20008201400 */
[----:B------:R-:W-:Y:S01]  /*3a90*/  UIADD3 UR10, UPT, UPT, UR6, 0x5, URZ ;  /* 0x00000005060a7890 */ /* 0x000fe2000fffe0ff */
[----:B------:R-:W-:Y:S01]  /*3aa0*/  SEL R11, R16, 0x6, P6 ;  /* 0x00000006100b7807 */ /* 0x000fe20003000000 */
[----:B------:R-:W-:Y:S01]  /*3ab0*/  @P4 IMAD.IADD R24, R6, 0x1, R31 ;  /* 0x0000000106184824 */ /* 0x000fe200078e021f */
[----:B------:R-:W-:-:S02]  /*3ac0*/  FSETP.GT.AND P5, PT, R13, R32, PT ;  /* 0x000000200d00720b */ /* 0x000fc40003fa4000 */
        /* <DEDUP_REMOVED lines=11> */
[----:B------:R-:W-:Y:S02]  /*3b80*/  SEL R35, RZ, 0x1, !P0 ;  /* 0x00000001ff237807 */ /* 0x000fe40004000000 */
[----:B------:R-:W-:Y:S01]  /*3b90*/  I2FP.F32.S32 R42, UR11 ;  /* 0x0000000b002a7c45 */ /* 0x000fe20008201400 */
[----:B------:R-:W-:Y:S01]  /*3ba0*/  UIADD3 UR11, UPT, UPT, UR6, 0xd, URZ ;  /* 0x0000000d060b7890 */ /* 0x000fe2000fffe0ff */
[----:B------:R-:W-:Y:S01]  /*3bb0*/  FSETP.GT.AND P6, PT, R13, R32, !P2 ;  /* 0x000000200d00720b */ /* 0x000fe200057c4000 */
[----:B------:R-:W-:Y:S01]  /*3bc0*/  IMAD.IADD R35, R6, 0x1, R35 ;  /* 0x0000000106237824 */ /* 0x000fe200078e0223 */
[----:B------:R-:W-:-:S02]  /*3bd0*/  I2FP.F32.S32 R32, UR6 ;  /* 0x0000000600207c45 */ /* 0x000fc40008201400 */
[----:B------:R-:W-:Y:S02]  /*3be0*/  FSETP.GT.AND P0, PT, R13, R42, PT ;  /* 0x0000002a0d00720b */ /* 0x000fe40003f04000 */
[----:B------:R-:W-:Y:S01]  /*3bf0*/  I2FP.F32.S32 R42, UR10 ;  /* 0x0000000a002a7c45 */ /* 0x000fe20008201400 */
[----:B------:R-:W-:Y:S01]  /*3c00*/  UIADD3 UR10, UPT, UPT, UR6, 0xa, URZ ;  /* 0x0000000a060a7890 */ /* 0x000fe2000fffe0ff */
[----:B------:R-:W-:Y:S02]  /*3c10*/  SEL R11, R11, 0x4, P2 ;  /* 0x000000040b0b7807 */ /* 0x000fe40001000000 */
[----:B------:R-:W-:Y:S02]  /*3c20*/  SEL R6, RZ, 0x1, !P6 ;  /* 0x00000001ff067807 */ /* 0x000fe40007000000 */
[----:B------:R-:W-:Y:S02]  /*3c30*/  SEL R31, R15, 0x2, P4 ;  /* 0x000000020f1f7807 */ /* 0x000fe40002000000 */
[C---:B------:R-:W-:Y:S01]  /*3c40*/  FSETP.GT.AND P4, PT, R13.reuse, R32, !P5 ;  /* 0x000000200d00720b */ /* 0x040fe20006f84000 */
[----:B------:R-:W-:Y:S01]  /*3c50*/  @P3 IMAD.IADD R35, R6, 0x1, R11 ;  /* 0x0000000106233824 */ /* 0x000fe200078e020b */
[----:B------:R-:W-:-:S02]  /*3c60*/  FSETP.GT.AND P2, PT, R13, R42, PT ;  /* 0x0000002a0d00720b */ /* 0x000fc40003f44000 */
[----:B------:R-:W-:Y:S01]  /*3c70*/  I2FP.F32.S32 R32, UR5 ;  /* 0x0000000500207c45 */ /* 0x000fe20008201400 */
[----:B------:R-:W-:Y:S01]  /*3c80*/  UIADD3 UR5, UPT, UPT, UR6, 0x9, URZ ;  /* 0x0000000906057890 */ /* 0x000fe2000fffe0ff */
[----:B------:R-:W-:Y:S02]  /*3c90*/  SEL R31, R31, RZ, P5 ;  /* 0x000000ff1f1f7207 */ /* 0x000fe40002800000 */
[----:B------:R-:W-:Y:S02]  /*3ca0*/  SEL R6, RZ, 0x1, !P4 ;  /* 0x00000001ff067807 */ /* 0x000fe40006000000 */
[----:B------:R-:W-:Y:S02]  /*3cb0*/  SEL R41, R16, 0x6, P0 ;  /* 0x0000000610297807 */ /* 0x000fe40000000000 */
[----:B------:R-:W-:Y:S01]  /*3cc0*/  FSETP.GT.AND P0, PT, R13, R32, !P1 ;  /* 0x000000200d00720b */ /* 0x000fe20004f04000 */
[----:B------:R-:W-:Y:S01]  /*3cd0*/  IMAD.IADD R11, R31, 0x1, R6 ;  /* 0x000000011f0b7824 */ /* 0x000fe200078e0206 */
[----:B------:R-:W-:-:S02]  /*3ce0*/  SEL R41, R41, 0x4, P1 ;  /* 0x0000000429297807 */ /* 0x000fc40000800000 */
[----:B------:R-:W-:Y:S02]  /*3cf0*/  SEL R6, RZ, 0x1, !P0 ;  /* 0x00000001ff067807 */ /* 0x000fe40004000000 */
[----:B------:R-:W-:Y:S01]  /*3d00*/  I2FP.F32.S32 R32, UR10 ;  /* 0x0000000a00207c45 */ /* 0x000fe20008201400 */
[----:B------:R-:W-:Y:S01]  /*3d10*/  UIADD3 UR10, UPT, UPT, UR6, 0xc, URZ ;  /* 0x0000000c060a7890 */ /* 0x000fe2000fffe0ff */
[----:B------:R-:W-:Y:S01]  /*3d20*/  I2FP.F32.S32 R42, UR12 ;  /* 0x0000000c002a7c45 */ /* 0x000fe20008201400 */
[----:B------:R-:W-:Y:S01]  /*3d30*/  @P2 IMAD.IADD R11, R6, 0x1, R41 ;  /* 0x00000001060b2824 */ /* 0x000fe200078e0229 */
[----:B------:R-:W-:Y:S01]  /*3d40*/  I2FP.F32.S32 R6, UR5 ;  /* 0x0000000500067c45 */ /* 0x000fe20008201400 */
[----:B------:R-:W-:Y:S01]  /*3d50*/  UIADD3 UR5, UPT, UPT, UR6, 0x8, URZ ;  /* 0x0000000806057890 */ /* 0x000fe2000fffe0ff */
[C---:B------:R-:W-:Y:S02]  /*3d60*/  FSETP.GT.AND P0, PT, R13.reuse, R32, PT ;  /* 0x000000200d00720b */ /* 0x040fe40003f04000 */
[----:B------:R-:W-:-:S02]  /*3d70*/  FSETP.GT.AND P2, PT, R13, R6, PT ;  /* 0x000000060d00720b */ /* 0x000fc40003f44000 */
[----:B------:R-:W-:Y:S01]  /*3d80*/  I2FP.F32.S32 R6, UR11 ;  /* 0x0000000b00067c45 */ /* 0x000fe20008201400 */
[----:B------:R-:W-:Y:S01]  /*3d90*/  UIADD3 UR11, UPT, UPT, UR6, 0xb, URZ ;  /* 0x0000000b060b7890 */ /* 0x000fe2000fffe0ff */
[----:B------:R-:W-:Y:S01]  /*3da0*/  I2FP.F32.S32 R32, UR5 ;  /* 0x0000000500207c45 */ /* 0x000fe20008201400 */
[----:B------:R-:W-:Y:S01]  /*3db0*/  UIADD3 UR5, UPT, UPT, UR4, 0x7, URZ ;  /* 0x0000000704057890 */ /* 0x000fe2000fffe0ff */
[C---:B------:R-:W-:Y:S02]  /*3dc0*/  FSETP.GT.AND P1, PT, R13.reuse, R42, PT ;  /* 0x0000002a0d00720b */ /* 0x040fe40003f24000 */
[----:B------:R-:W-:Y:S02]  /*3dd0*/  FSETP.GT.AND P3, PT, R13, R6, PT ;  /* 0x000000060d00720b */ /* 0x000fe40003f64000 */
[----:B------:R-:W-:Y:S01]  /*3de0*/  I2FP.F32.S32 R42, UR11 ;  /* 0x0000000b002a7c45 */ /* 0x000fe20008201400 */
[----:B------:R-:W-:Y:S01]  /*3df0*/  UIADD3 UR11, UPT, UPT, UR6, 0x12, URZ ;  /* 0x00000012060b7890 */ /* 0x000fe2000fffe0ff */
[----:B------:R-:W-:-:S02]  /*3e00*/  SEL R6, R15, 0x2, P0 ;  /* 0x000000020f067807 */ /* 0x000fc40000000000 */
[C---:B------:R-:W-:Y:S02]  /*3e10*/  FSETP.GT.AND P0, PT, R13.reuse, R32, !P2 ;  /* 0x000000200d00720b */ /* 0x040fe40005704000 */
[----:B------:R-:W-:Y:S01]  /*3e20*/  I2FP.F32.S32 R32, UR10 ;  /* 0x0000000a00207c45 */ /* 0x000fe20008201400 */
[----:B------:R-:W-:Y:S01]  /*3e30*/  UIADD3 UR10, UPT, UPT, UR4, 0x17, URZ ;  /* 0x00000017040a7890 */ /* 0x000fe2000fffe0ff */
[C---:B------:R-:W-:Y:S02]  /*3e40*/  FSETP.GT.AND P4, PT, R13.reuse, R42, PT ;  /* 0x0000002a0d00720b */ /* 0x040fe40003f84000 */
[----:B------:R-:W-:Y:S02]  /*3e50*/  SEL R6, R6, RZ, P2 ;  /* 0x000000ff06067207 */ /* 0x000fe40001000000 */
[----:B------:R-:W-:Y:S02]  /*3e60*/  SEL R31, RZ, 0x1, !P0 ;  /* 0x00000001ff1f7807 */ /* 0x000fe40004000000 */
[----:B------:R-:W-:-:S02]  /*3e70*/  FSETP.GT.AND P0, PT, R13, R32, !P3 ;  /* 0x000000200d00720b */ /* 0x000fc40005f04000 */
[----:B------:R-:W-:Y:S01]  /*3e80*/  SEL R32, R16, 0x6, P1 ;  /* 0x0000000610207807 */ /* 0x000fe20000800000 */
[----:B------:R-:W-:Y:S01]  /*3e90*/  IMAD.IADD R31, R6, 0x1, R31 ;  /* 0x00000001061f7824 */ /* 0x000fe200078e021f */
[----:B------:R-:W-:Y:S02]  /*3ea0*/  SEL R6, RZ, 0x1, !P0 ;  /* 0x00000001ff067807 */ /* 0x000fe40004000000 */
[----:B------:R-:W-:Y:S02]  /*3eb0*/  SEL R41, R32, 0x4, P3 ;  /* 0x0000000420297807 */ /* 0x000fe40001800000 */
[----:B------:R-:W-:Y:S01]  /*3ec0*/  I2FP.F32.S32 R32, UR11 ;  /* 0x0000000b00207c45 */ /* 0x000fe20008201400 */
[----:B------:R-:W-:Y:S02]  /*3ed0*/  UIADD3 UR11, UPT, UPT, UR6, 0x15, URZ ;  /* 0x00000015060b7890 */ /* 0x000fe4000fffe0ff */
[----:B------:R-:W-:Y:S01]  /*3ee0*/  @P4 IMAD.IADD R31, R6, 0x1, R41 ;  /* 0x00000001061f4824 */ /* 0x000fe200078e0229 */
[----:B------:R-:W-:Y:S01]  /*3ef0*/  I2FP.F32.S32 R6, UR5 ;  /* 0x0000000500067c45 */ /* 0x000fe20008201400 */
[----:B------:R-:W-:Y:S01]  /*3f00*/  UIADD3 UR5, UPT, UPT, UR4, 0x27, URZ ;  /* 0x0000002704057890 */ /* 0x000fe2000fffe0ff */
[----:B------:R-:W-:-:S02]  /*3f10*/  FSETP.GT.AND P6, PT, R13, R32, PT ;  /* 0x000000200d00720b */ /* 0x000fc40003fc4000 */
[C---:B------:R-:W-:Y:S02]  /*3f20*/  FSETP.GT.AND P4, PT, R13.reuse, R6, PT ;  /* 0x000000060d00720b */ /* 0x040fe40003f84000 */
[----:B------:R-:W-:Y:S01]  /*3f30*/  I2FP.F32.S32 R6, UR10 ;  /* 0x0000000a00067c45 */ /* 0x000fe20008201400 */
[----:B------:R-:W-:Y:S01]  /*3f40*/  UIADD3 UR10, UPT, UPT, UR4, 0x37, URZ ;  /* 0x00000037040a7890 */ /* 0x000fe2000fffe0ff */
[----:B------:R-:W-:Y:S01]  /*3f50*/  I2FP.F32.S32 R32, UR11 ;  /* 0x0000000b00207c45 */ /* 0x000fe20008201400 */
[----:B------:R-:W-:Y:S01]  /*3f60*/  UIADD3 UR11, UPT, UPT, UR6, 0x1a, URZ ;  /* 0x0000001a060b7890 */ /* 0x000fe2000fffe0ff */
[----:B------:R-:W-:Y:S02]  /*3f70*/  FSETP.GT.AND P5, PT, R13, R6, PT ;  /* 0x000000060d00720b */ /* 0x000fe40003fa4000 */
[----:B------:R-:W-:Y:S01]  /*3f80*/  I2FP.F32.S32 R6, UR5 ;  /* 0x0000000500067c45 */ /* 0x000fe20008201400 */
[----:B------:R-:W-:-:S03]  /*3f90*/  UIADD3 UR5, UPT, UPT, UR4, 0x47, URZ ;  /* 0x0000004704057890 */ /* 0x000fc6000fffe0ff */
[----:B------:R-:W-:Y:S01]  /*3fa0*/  FSETP.GT.AND P1, PT, R13, R6, PT ;  /* 0x000000060d00720b */ /* 0x000fe20003f24000 */
[----:B------:R-:W-:Y:S01]  /*3fb0*/  @P4 VIADD R12, R5, 0x8 ;  /* 0x00000008050c4836 */ /* 0x000fe20000000000 */
        /* <DEDUP_REMOVED lines=12> */
[----:B------:R-:W-:Y:S02]  /*4080*/  SEL R6, R15, 0x2, P6 ;  /* 0x000000020f067807 */ /* 0x000fe40003000000 */
[C---:B------:R-:W-:Y:S02]  /*4090*/  FSETP.GT.AND P6, PT, R13.reuse, R32, PT ;  /* 0x000000200d00720b */ /* 0x040fe40003fc4000 */
[----:B------:R-:W-:Y:S01]  /*40a0*/  I2FP.F32.S32 R32, UR5 ;  /* 0x0000000500207c45 */ /* 0x000fe20008201400 */
[----:B------:R-:W-:Y:S01]  /*40b0*/  UIADD3 UR5, UPT, UPT, UR6, 0x14, URZ ;  /* 0x0000001406057890 */ /* 0x000fe2000fffe0ff */
[----:B------:R-:W-:Y:S01]  /*40c0*/  SEL R6, R6, RZ, P0 ;  /* 0x000000ff06067207 */ /* 0x000fe20000000000 */
[----:B------:R-:W-:Y:S01]  /*40d0*/  @P3 VIADD R9, R30, 0x8 ;  /* 0x000000081e093836 */ /* 0x000fe20000000000 */
[----:B------:R-:W-:-:S02]  /*40e0*/  FSETP.GT.AND P0, PT, R13, R32, !P0 ;  /* 0x000000200d00720b */ /* 0x000fc40004704000 */
[----:B------:R-:W-:Y:S01]  /*40f0*/  I2FP.F32.S32 R32, UR10 ;  /* 0x0000000a00207c45 */ /* 0x000fe20008201400 */
[----:B------:R-:W-:Y:S01]  /*4100*/  UIADD3 UR10, UPT, UPT, UR6, 0x13, URZ ;  /* 0x00000013060a7890 */ /* 0x000fe2000fffe0ff */
[----:B------:R-:W-:Y:S02]  /*4110*/  SEL R41, RZ, 0x1, !P0 ;  /* 0x00000001ff297807 */ /* 0x000fe40004000000 */
[C---:B------:R-:W-:Y:S02]  /*4120*/  FSETP.GT.AND P0, PT, R13.reuse, R32, PT ;  /* 0x000000200d00720b */ /* 0x040fe40003f04000 */
[----:B------:R-:W-:Y:S01]  /*4130*/  I2FP.F32.S32 R32, UR5 ;  /* 0x0000000500207c45 */ /* 0x000fe20008201400 */
[----:B------:R-:W-:Y:S01]  /*4140*/  UIADD3 UR5, UPT, UPT, UR4, 0x57, URZ ;  /* 0x0000005704057890 */ /* 0x000fe2000fffe0ff */
[----:B------:R-:W-:Y:S01]  /*4150*/  SEL R42, R16, 0x6, P0 ;  /* 0x00000006102a7807 */ /* 0x000fe20000000000 */
[----:B------:R-:W-:Y:S01]  /*4160*/  IMAD.IADD R6, R6, 0x1, R41 ;  /* 0x0000000106067824 */ /* 0x000fe200078e0229 */
[----:B------:R-:W-:-:S02]  /*4170*/  FSETP.GT.AND P0, PT, R13, R32, !P6 ;  /* 0x000000200d00720b */ /* 0x000fc40007704000 */
[----:B------:R-:W-:Y:S01]  /*4180*/  I2FP.F32.S32 R32, UR10 ;  /* 0x0000000a00207c45 */ /* 0x000fe20008201400 */
[----:B------:R-:W-:Y:S01]  /*4190*/  UIADD3 UR10, UPT, UPT, UR6, 0x19, URZ ;  /* 0x00000019060a7890 */ /* 0x000fe2000fffe0ff */
[----:B------:R-:W-:Y:S02]  /*41a0*/  SEL R43, R42, 0x4, P6 ;  /* 0x000000042a2b7807 */ /* 0x000fe40003000000 */
[----:B------:R-:W-:Y:S02]  /*41b0*/  FSETP.GT.AND P6, PT, R13, R32, PT ;  /* 0x000000200d00720b */ /* 0x000fe40003fc4000 */
[----:B------:R-:W-:Y:S02]  /*41c0*/  SEL R32, RZ, 0x1, !P0 ;  /* 0x00000001ff207807 */ /* 0x000fe40004000000 */
[----:B------:R-:W-:Y:S01]  /*41d0*/  I2FP.F32.S32 R42, UR11 ;  /* 0x0000000b002a7c45 */ /* 0x000fe20008201400 */
[----:B------:R-:W-:-:S08]  /*41e0*/  UIADD3 UR11, UPT, UPT, UR6, 0x1d, URZ ;  /* 0x0000001d060b7890 */ /* 0x000fd0000fffe0ff */
[----:B------:R-:W-:Y:S01]  /*41f0*/  @P6 IMAD.IADD R6, R32, 0x1, R43 ;  /* 0x0000000120066824 */ /* 0x000fe200078e022b */
[----:B------:R-:W-:Y:S01]  /*4200*/  I2FP.F32.S32 R32, UR5 ;  /* 0x0000000500207c45 */ /* 0x000fe20008201400 */
[----:B------:R-:W-:Y:S01]  /*4210*/  UIADD3 UR5, UPT, UPT, UR6, 0x18, URZ ;  /* 0x0000001806057890 */ /* 0x000fe2000fffe0ff */
[C---:B------:R-:W-:Y:S02]  /*4220*/  FSETP.GT.AND P6, PT, R13.reuse, R42, PT ;  /* 0x0000002a0d00720b */ /* 0x040fe40003fc4000 */
[C---:B------:R-:W-:Y:S02]  /*4230*/  FSETP.GT.AND P4, PT, R13.reuse, R32, PT ;  /* 0x000000200d00720b */ /* 0x040fe40003f84000 */
[----:B------:R-:W-:Y:S01]  /*4240*/  I2FP.F32.S32 R32, UR10 ;  /* 0x0000000a00207c45 */ /* 0x000fe20008201400 */
[----:B------:R-:W-:Y:S01]  /*4250*/  UIADD3 UR10, UPT, UPT, UR6, 0x1e, URZ ;  /* 0x0000001e060a7890 */ /* 0x000fe2000fffe0ff */
[----:B------:R-:W-:Y:S01]  /*4260*/  I2FP.F32.S32 R42, UR11 ;  /* 0x0000000b002a7c45 */ /* 0x000fe20008201400 */
[----:B------:R-:W-:Y:S01]  /*4270*/  UIADD3 UR11, UPT, UPT, UR6, 0x22, URZ ;  /* 0x00000022060b7890 */ /* 0x000fe2000fffe0ff */
[----:B------:R-:W-:-:S02]  /*4280*/  FSETP.GT.AND P0, PT, R13, R32, PT ;  /* 0x000000200d00720b */ /* 0x000fc40003f04000 */
[----:B------:R-:W-:Y:S02]  /*4290*/  SEL R32, R15, 0x2, P6 ;  /* 0x000000020f207807 */ /* 0x000fe40003000000 */
[----:B------:R-:W-:Y:S02]  /*42a0*/  FSETP.GT.AND P6, PT, R13, R42, PT ;  /* 0x0000002a0d00720b */ /* 0x000fe40003fc4000 */
[----:B------:R-:W-:Y:S01]  /*42b0*/  I2FP.F32.S32 R42, UR5 ;  /* 0x00000005002a7c45 */ /* 0x000fe20008201400 */
[----:B------:R-:W-:Y:S01]  /*42c0*/  UIADD3 UR5, UPT, UPT, UR6, 0x1c, URZ ;  /* 0x0000001c06057890 */ /* 0x000fe2000fffe0ff */
[----:B------:R-:W-:Y:S01]  /*42d0*/  SEL R32, R32, RZ, P0 ;  /* 0x000000ff20207207 */ /* 0x000fe20000000000 */
[----:B------:R-:W-:Y:S01]  /*42e0*/  @P4 VIADD R22, R3, 0x8 ;  /* 0x0000000803164836 */ /* 0x000fe20000000000 */
[----:B------:R-:W-:Y:S02]  /*42f0*/  FSETP.GT.AND P0, PT, R13, R42, !P0 ;  /* 0x0000002a0d00720b */ /* 0x000fe40004704000 */
[----:B------:R-:W-:Y:S01]  /*4300*/  I2FP.F32.S32 R42, UR10 ;  /* 0x0000000a002a7c45 */ /* 0x000fe20008201400 */
[----:B------:R-:W-:Y:S01]  /*4310*/  UIADD3 UR10, UPT, UPT, UR6, 0x1b, URZ ;  /* 0x0000001b060a7890 */ /* 0x000fe2000fffe0ff */
[----:B------:R-:W-:-:S02]  /*4320*/  SEL R5, RZ, 0x1, !P0 ;  /* 0x00000001ff057807 */ /* 0x000fc40004000000 */
[C---:B------:R-:W-:Y:S02]  /*4330*/  FSETP.GT.AND P0, PT, R13.reuse, R42, PT ;  /* 0x0000002a0d00720b */ /* 0x040fe40003f04000 */
[----:B------:R-:W-:Y:S01]  /*4340*/  I2FP.F32.S32 R42, UR5 ;  /* 0x00000005002a7c45 */ /* 0x000fe20008201400 */
[----:B------:R-:W-:Y:S01]  /*4350*/  IMAD.IADD R32, R32, 0x1, R5 ;  /* 0x0000000120207824 */ /* 0x000fe200078e0205 */
[----:B------:R-:W-:Y:S01]  /*4360*/  SEL R41, R16, 0x6, P0 ;  /* 0x0000000610297807 */ /* 0x000fe20000000000 */
[----:B------:R-:W-:Y:S01]  /*4370*/  UIADD3 UR5, UPT, UPT, UR4, 0x67, URZ ;  /* 0x0000006704057890 */ /* 0x000fe2000fffe0ff */
[----:B------:R-:W-:Y:S02]  /*4380*/  FSETP.GT.AND P0, PT, R13, R42, !P6 ;  /* 0x0000002a0d00720b */ /* 0x000fe40007704000 */
[----:B------:R-:W-:Y:S01]  /*4390*/  I2FP.F32.S32 R42, UR10 ;  /* 0x0000000a002a7c45 */ /* 0x000fe20008201400 */
[----:B------:R-:W-:Y:S01]  /*43a0*/  UIADD3 UR10, UPT, UPT, UR6, 0x21, URZ ;  /* 0x00000021060a7890 */ /* 0x000fe2000fffe0ff */
[----:B------:R-:W-:-:S02]  /*43b0*/  SEL R44, R41, 0x4, P6 ;  /* 0x00000004292c7807 */ /* 0x000fc40003000000 */
[----:B------:R-:W-:Y:S02]  /*43c0*/  FSETP.GT.AND P6, PT, R13, R42, PT ;  /* 0x0000002a0d00720b */ /* 0x000fe40003fc4000 */
[----:B------:R-:W-:Y:S02]  /*43d0*/  SEL R5, RZ, 0x1, !P0 ;  /* 0x00000001ff057807 */ /* 0x000fe40004000000 */
[----:B------:R-:W-:Y:S01]  /*43e0*/  I2FP.F32.S32 R42, UR5 ;  /* 0x00000005002a7c45 */ /* 0x000fe20008201400 */
[----:B------:R-:W-:-:S03]  /*43f0*/  UIADD3 UR5, UPT, UPT, UR6, 0x20, URZ ;  /* 0x0000002006057890 */ /* 0x000fc6000fffe0ff */
[----:B------:R-:W-:Y:S02]  /*4400*/  FSETP.GT.AND P0, PT, R13, R42, PT ;  /* 0x0000002a0d00720b */ /* 0x000fe40003f04000 */
[----:B------:R-:W-:Y:S01]  /*4410*/  I2FP.F32.S32 R42, UR10 ;  /* 0x0000000a002a7c45 */ /* 0x000fe20008201400 */
[----:B------:R-:W-:Y:S02]  /*4420*/  UIADD3 UR10, UPT, UPT, UR6, 0x26, URZ ;  /* 0x00000026060a7890 */ /* 0x000fe4000fffe0ff */
[----:B------:R-:W-:Y:S01]  /*4430*/  @P6 IMAD.IADD R32, R5, 0x1, R44 ;  /* 0x0000000105206824 */ /* 0x000fe200078e022c */
[----:B------:R-:W-:Y:S01]  /*4440*/  I2FP.F32.S32 R44, UR11 ;  /* 0x0000000b002c7c45 */ /* 0x000fe20008201400 */
[----:B------:R-:W-:Y:S01]  /*4450*/  UIADD3 UR11, UPT, UPT, UR6, 0x25, URZ ;  /* 0x00000025060b7890 */ /* 0x000fe2000fffe0ff */
[C---:B------:R-:W-:Y:S02]  /*4460*/  FSETP.GT.AND P5, PT, R13.reuse, R42, PT ;  /* 0x0000002a0d00720b */ /* 0x040fe40003fa4000 */
[----:B------:R-:W-:-:S02]  /*4470*/  FSETP.GT.AND P6, PT, R13, R44, PT ;  /* 0x0000002c0d00720b */ /* 0x000fc40003fc4000 */
[----:B------:R-:W-:Y:S01]  /*4480*/  I2FP.F32.S32 R42, UR5 ;  /* 0x00000005002a7c45 */ /* 0x000fe20008201400 */
[----:B------:R-:W-:Y:S01]  /*4490*/  UIADD3 UR5, UPT, UPT, UR6, 0x24, URZ ;  /* 0x0000002406057890 */ /* 0x000fe2000fffe0ff */
[----:B------:R-:W-:Y:S01]  /*44a0*/  SEL R5, R15, 0x2, P6 ;  /* 0x000000020f057807 */ /* 0x000fe20003000000 */
[----:B------:R-:W-:Y:S01]  /*44b0*/  @P0 VIADD R19, R27, 0x8 ;  /* 0x000000081b130836 */ /* 0x000fe20000000000 */
[----:B------:R-:W-:Y:S01]  /*44c0*/  I2FP.F32.S32 R44, UR11 ;  /* 0x0000000b002c7c45 */ /* 0x000fe20008201400 */
[----:B------:R-:W-:Y:S01]  /*44d0*/  UIADD3 UR11, UPT, UPT, UR6, 0x2a, URZ ;  /* 0x0000002a060b7890 */ /* 0x000fe2000fffe0ff */
[----:B------:R-:W-:Y:S02]  /*44e0*/  SEL R5, R5, RZ, P5 ;  /* 0x000000ff05057207 */ /* 0x000fe40002800000 */
[C---:B------:R-:W-:Y:S02]  /*44f0*/  FSETP.GT.AND P6, PT, R13.reuse, R44, PT ;  /* 0x0000002c0d00720b */ /* 0x040fe40003fc4000 */
[----:B------:R-:W-:-:S02]  /*4500*/  FSETP.GT.AND P5, PT, R13, R42, !P5 ;  /* 0x0000002a0d00720b */ /* 0x000fc40006fa4000 */
[----:B------:R-:W-:Y:S01]  /*4510*/  I2FP.F32.S32 R44, UR10 ;  /* 0x0000000a002c7c45 */ /* 0x000fe20008201400 */
[----:B------:R-:W-:Y:S01]  /*4520*/  UIADD3 UR10, UPT, UPT, UR6, 0x23, URZ ;  /* 0x00000023060a7890 */ /* 0x000fe2000fffe0ff */
[----:B------:R-:W-:Y:S02]  /*4530*/  SEL R42, RZ, 0x1, !P5 ;  /* 0x00000001ff2a7807 */ /* 0x000fe40006800000 */
[----:B------:R-:W-:Y:S02]  /*4540*/  FSETP.GT.AND P5, PT, R13, R44, PT ;  /* 0x0000002c0d00720b */ /* 0x000fe40003fa4000 */
        /* <DEDUP_REMOVED lines=8> */
[C---:B------:R-:W-:Y:S02]  /*45d0*/  FSETP.GT.AND P6, PT, R13.reuse, R44, PT ;  /* 0x0000002c0d00720b */ /* 0x040fe40003fc4000 */
[----:B------:R-:W-:Y:S02]  /*45e0*/  SEL R29, RZ, 0x1, !P5 ;  /* 0x00000001ff1d7807 */ /* 0x000fe40006800000 */
[----:B------:R-:W-:Y:S01]  /*45f0*/  I2FP.F32.S32 R40, UR5 ;  /* 0x0000000500287c45 */ /* 0x000fe20008201400 */
[----:B------:R-:W-:Y:S01]  /*4600*/  UIADD3 UR5, UPT, UPT, UR6, 0x28, URZ ;  /* 0x0000002806057890 */ /* 0x000fe2000fffe0ff */
[----:B------:R-:W-:Y:S01]  /*4610*/  I2FP.F32.S32 R42, UR11 ;  /* 0x0000000b002a7c45 */ /* 0x000fe20008201400 */
[----:B------:R-:W-:Y:S01]  /*4620*/  UIADD3 UR11, UPT, UPT, UR6, 0x2d, URZ ;  /* 0x0000002d060b7890 */ /* 0x000fe2000fffe0ff */
[----:B------:R-:W-:-:S02]  /*4630*/  FSETP.GT.AND P1, PT, R13, R40, PT ;  /* 0x000000280d00720b */ /* 0x000fc40003f24000 */
[----:B------:R-:W-:Y:S01]  /*4640*/  I2FP.F32.S32 R40, UR10 ;  /* 0x0000000a00287c45 */ /* 0x000fe20008201400 */
[----:B------:R-:W-:Y:S02]  /*4650*/  UIADD3 UR10, UPT, UPT, UR6, 0x2e, URZ ;  /* 0x0000002e060a7890 */ /* 0x000fe4000fffe0ff */
[----:B------:R-:W-:Y:S01]  /*4660*/  @P6 IMAD.IADD R5, R29, 0x1, R41 ;  /* 0x000000011d056824 */ /* 0x000fe200078e0229 */
[C---:B------:R-:W-:Y:S02]  /*4670*/  FSETP.GT.AND P6, PT, R13.reuse, R42, PT ;  /* 0x0000002a0d00720b */ /* 0x040fe40003fc4000 */
[----:B------:R-:W-:Y:S02]  /*4680*/  FSETP.GT.AND P5, PT, R13, R40, PT ;  /* 0x000000280d00720b */ /* 0x000fe40003fa4000 */
[----:B------:R-:W-:Y:S02]  /*4690*/  SEL R29, R15, 0x2, P6 ;  /* 0x000000020f1d7807 */ /* 0x000fe40003000000 */
[----:B------:R-:W-:Y:S01]  /*46a0*/  I2FP.F32.S32 R42, UR11 ;  /* 0x0000000b002a7c45 */ /* 0x000fe20008201400 */
[----:B------:R-:W-:Y:S01]  /*46b0*/  UIADD3 UR11, UPT, UPT, UR6, 0x32, URZ ;  /* 0x00000032060b7890 */ /* 0x000fe2000fffe0ff */
[----:B------:R-:W-:Y:S01]  /*46c0*/  I2FP.F32.S32 R40, UR5 ;  /* 0x0000000500287c45 */ /* 0x000fe20008201400 */
[----:B------:R-:W-:Y:S01]  /*46d0*/  UIADD3 UR5, UPT, UPT, UR6, 0x2c, URZ ;  /* 0x0000002c06057890 */ /* 0x000fe2000fffe0ff */
[----:B------:R-:W-:Y:S01]  /*46e0*/  SEL R29, R29, RZ, P5 ;  /* 0x000000ff1d1d7207 */ /* 0x000fe20002800000 */
[----:B------:R-:W-:Y:S01]  /*46f0*/  @P1 VIADD R25, R2, 0x8 ;  /* 0x0000000802191836 */ /* 0x000fe20000000000 */
[----:B------:R-:W-:-:S02]  /*4700*/  FSETP.GT.AND P6, PT, R13, R42, PT ;  /* 0x0000002a0d00720b */ /* 0x000fc40003fc4000 */
[C---:B------:R-:W-:Y:S02]  /*4710*/  FSETP.GT.AND P5, PT, R13.reuse, R40, !P5 ;  /* 0x000000280d00720b */ /* 0x040fe40006fa4000 */
[----:B------:R-:W-:Y:S01]  /*4720*/  I2FP.F32.S32 R42, UR10 ;  /* 0x0000000a002a7c45 */ /* 0x000fe20008201400 */
[----:B------:R-:W-:Y:S01]  /*4730*/  UIADD3 UR10, UPT, UPT, UR6, 0x2b, URZ ;  /* 0x0000002b060a7890 */ /* 0x000fe2000fffe0ff */
[----:B------:R-:W-:Y:S02]  /*4740*/  SEL R40, RZ, 0x1, !P5 ;  /* 0x00000001ff287807 */ /* 0x000fe40006800000 */
[----:B------:R-:W-:Y:S02]  /*4750*/  FSETP.GT.AND P5, PT, R13, R42, PT ;  /* 0x0000002a0d00720b */ /* 0x000fe40003fa4000 */
[----:B------:R-:W-:Y:S01]  /*4760*/  I2FP.F32.S32 R42, UR5 ;  /* 0x00000005002a7c45 */ /* 0x000fe20008201400 */
[----:B------:R-:W-:Y:S01]  /*4770*/  IMAD.IADD R29, R29, 0x1, R40 ;  /* 0x000000011d1d7824 */ /* 0x000fe200078e0228 */
[----:B------:R-:W-:Y:S01]  /*4780*/  SEL R41, R16, 0x6, P5 ;  /* 0x0000000610297807 */ /* 0x000fe20002800000 */
[----:B------:R-:W-:Y:S01]  /*4790*/  UIADD3 UR5, UPT, UPT, UR4, 0x87, URZ ;  /* 0x0000008704057890 */ /* 0x000fe2000fffe0ff */
[----:B------:R-:W-:-:S02]  /*47a0*/  FSETP.GT.AND P5, PT, R13, R42, !P6 ;  /* 0x0000002a0d00720b */ /* 0x000fc400077a4000 */
[----:B------:R-:W-:Y:S01]  /*47b0*/  I2FP.F32.S32 R42, UR10 ;  /* 0x0000000a002a7c45 */ /* 0x000fe20008201400 */
[----:B------:R-:W-:Y:S01]  /*47c0*/  UIADD3 UR10, UPT, UPT, UR6, 0x31, URZ ;  /* 0x00000031060a7890 */ /* 0x000fe2000fffe0ff */
[----:B------:R-:W-:Y:S02]  /*47d0*/  SEL R41, R41, 0x4, P6 ;  /* 0x0000000429297807 */ /* 0x000fe40003000000 */
[----:B------:R-:W-:Y:S02]  /*47e0*/  FSETP.GT.AND P6, PT, R13, R42, PT ;  /* 0x0000002a0d00720b */ /* 0x000fe40003fc4000 */
[----:B------:R-:W-:Y:S02]  /*47f0*/  SEL R40, RZ, 0x1, !P5 ;  /* 0x00000001ff287807 */ /* 0x000fe40006800000 */
[----:B------:R-:W-:Y:S01]  /*4800*/  I2FP.F32.S32 R4, UR5 ;  /* 0x0000000500047c45 */ /* 0x000fe20008201400 */
[----:B------:R-:W-:-:S03]  /*4810*/  UIADD3 UR5, UPT, UPT, UR6, 0x30, URZ ;  /* 0x0000003006057890 */ /* 0x000fc6000fffe0ff */
[C---:B------:R-:W-:Y:S02]  /*4820*/  FSETP.GT.AND P2, PT, R13.reuse, R4, PT ;  /* 0x000000040d00720b */ /* 0x040fe40003f44000 */
[----:B------:R-:W-:Y:S01]  /*4830*/  I2FP.F32.S32 R4, UR10 ;  /* 0x0000000a00047c45 */ /* 0x000fe20008201400 */
[----:B------:R-:W-:Y:S02]  /*4840*/  UIADD3 UR10, UPT, UPT, UR6, 0x36, URZ ;  /* 0x00000036060a7890 */ /* 0x000fe4000fffe0ff */
[----:B------:R-:W-:Y:S01]  /*4850*/  @P6 IMAD.IADD R29, R40, 0x1, R41 ;  /* 0x00000001281d6824 */ /* 0x000fe200078e0229 */
[----:B------:R-:W-:Y:S01]  /*4860*/  I2FP.F32.S32 R40, UR11 ;  /* 0x0000000b00287c45 */ /* 0x000fe20008201400 */
[----:B------:R-:W-:Y:S01]  /*4870*/  UIADD3 UR11, UPT, UPT, UR6, 0x35, URZ ;  /* 0x00000035060b7890 */ /* 0x000fe2000fffe0ff */
[C---:B------:R-:W-:Y:S02]  /*4880*/  FSETP.GT.AND P5, PT, R13.reuse, R4, PT ;  /* 0x000000040d00720b */ /* 0x040fe40003fa4000 */
[----:B------:R-:W-:-:S03]  /*4890*/  FSETP.GT.AND P6, PT, R13, R40, PT ;  /* 0x000000280d00720b */ /* 0x000fc60003fc4000 */
[----:B------:R-:W-:Y:S01]  /*48a0*/  I2FP.F32.S32 R40, UR11 ;  /* 0x0000000b00287c45 */ /* 0x000fe20008201400 */
[----:B------:R-:W-:Y:S01]  /*48b0*/  UIADD3 UR11, UPT, UPT, UR6, 0x3a, URZ ;  /* 0x0000003a060b7890 */ /* 0x000fe2000fffe0ff */
[----:B------:R-:W-:Y:S01]  /*48c0*/  SEL R4, R15, 0x2, P6 ;  /* 0x000000020f047807 */ /* 0x000fe20003000000 */
[----:B------:R-:W-:Y:S01]  /*48d0*/  @P2 VIADD R7, R28, 0x8 ;  /* 0x000000081c072836 */ /* 0x000fe20000000000 */
[C---:B------:R-:W-:Y:S02]  /*48e0*/  FSETP.GT.AND P6, PT, R13.reuse, R40, PT ;  /* 0x000000280d00720b */ /* 0x040fe40003fc4000 */
[----:B------:R-:W-:Y:S01]  /*48f0*/  I2FP.F32.S32 R40, UR5 ;  /* 0x0000000500287c45 */ /* 0x000fe20008201400 */
[----:B------:R-:W-:Y:S01]  /*4900*/  UIADD3 UR5, UPT, UPT, UR6, 0x34, URZ ;  /* 0x0000003406057890 */ /* 0x000fe2000fffe0ff */
[----:B------:R-:W-:Y:S02]  /*4910*/  SEL R4, R4, RZ, P5 ;  /* 0x000000ff04047207 */ /* 0x000fe40002800000 */
        /* <DEDUP_REMOVED lines=54> */
[----:B------:R-:W-:Y:S02]  /*4c80*/  FSETP.GT.AND P4, PT, R13, R40, PT ;  /* 0x000000280d00720b */ /* 0x000fe40003f84000 */
[----:B------:R-:W-:Y:S01]  /*4c90*/  I2FP.F32.S32 R40, UR10 ;  /* 0x0000000a00287c45 */ /* 0x000fe20008201400 */
[----:B------:R-:W-:Y:S01]  /*4ca0*/  UIADD3 UR10, UPT, UPT, UR6, 0x46, URZ ;  /* 0x00000046060a7890 */ /* 0x000fe2000fffe0ff */
[----:B------:R-:W-:Y:S02]  /*4cb0*/  SEL R3, R15, 0x2, P6 ;  /* 0x000000020f037807 */ /* 0x000fe40003000000 */
[----:B------:R-:W-:-:S02]  /*4cc0*/  FSETP.GT.AND P3, PT, R13, R40, PT ;  /* 0x000000280d00720b */ /* 0x000fc40003f64000 */
[----:B------:R-:W-:Y:S01]  /*4cd0*/  I2FP.F32.S32 R42, UR11 ;  /* 0x0000000b002a7c45 */ /* 0x000fe20008201400 */
[----:B------:R-:W-:Y:S01]  /*4ce0*/  UIADD3 UR11, UPT, UPT, UR6, 0x4a, URZ ;  /* 0x0000004a060b7890 */ /* 0x000fe2000fffe0ff */
[----:B------:R-:W-:Y:S01]  /*4cf0*/  I2FP.F32.S32 R40, UR5 ;  /* 0x0000000500287c45 */ /* 0x000fe20008201400 */
[----:B------:R-:W-:Y:S01]  /*4d00*/  UIADD3 UR5, UPT, UPT, UR6, 0x44, URZ ;  /* 0x0000004406057890 */ /* 0x000fe2000fffe0ff */
[----:B------:R-:W-:Y:S01]  /*4d10*/  SEL R3, R3, RZ, P3 ;  /* 0x000000ff03037207 */ /* 0x000fe20001800000 */
[----:B------:R-:W-:Y:S01]  /*4d20*/  @P4 VIADD R18, R37, 0x8 ;  /* 0x0000000825124836 */ /* 0x000fe20000000000 */
[C---:B------:R-:W-:Y:S02]  /*4d30*/  FSETP.GT.AND P6, PT, R13.reuse, R42, PT ;  /* 0x0000002a0d00720b */ /* 0x040fe40003fc4000 */
[----:B------:R-:W-:Y:S02]  /*4d40*/  FSETP.GT.AND P3, PT, R13, R40, !P3 ;  /* 0x000000280d00720b */ /* 0x000fe40005f64000 */
[----:B------:R-:W-:Y:S01]  /*4d50*/  I2FP.F32.S32 R42, UR10 ;  /* 0x0000000a002a7c45 */ /* 0x000fe20008201400 */
[----:B------:R-:W-:Y:S01]  /*4d60*/  UIADD3 UR10, UPT, UPT, UR6, 0x43, URZ ;  /* 0x00000043060a7890 */ /* 0x000fe2000fffe0ff */
[----:B------:R-:W-:-:S02]  /*4d70*/  SEL R40, RZ, 0x1, !P3 ;  /* 0x00000001ff287807 */ /* 0x000fc40005800000 */
[----:B------:R-:W-:Y:S02]  /*4d80*/  FSETP.GT.AND P3, PT, R13, R42, PT ;  /* 0x0000002a0d00720b */ /* 0x000fe40003f64000 */
        /* <DEDUP_REMOVED lines=598> */
[----:B------:R-:W-:Y:S01]  /*72f0*/  FSETP.GT.AND P5, PT, R13, R40, !P6 ;  /* 0x000000280d00720b */ /* 0x000fe200077a4000 */
[----:B------:R-:W-:Y:S01]  /*7300*/  UIADD3 UR4, UPT, UPT, UR4, 0x7f, URZ ;  /* 0x0000007f04047890 */ /* 0x000fe2000fffe0ff */
        /* <DEDUP_REMOVED lines=16> */
[----:B------:R-:W-:Y:S01]  /*7410*/  @P2 VIADD R7, R8, 0x40 ;  /* 0x0000004008072836 */ /* 0x000fe20000000000 */
[----:B------:R-:W-:Y:S02]  /*7420*/  SEL R20, R15, 0x2, P6 ;  /* 0x000000020f147807 */ /* 0x000fe40003000000 */
        /* <DEDUP_REMOVED lines=73> */
[C---:B------:R-:W-:Y:S02]  /*78c0*/  FSETP.GT.AND P0, PT, R13.reuse, R40, !P5 ;  /* 0x000000280d00720b */ /* 0x040fe40006f04000 */
[----:B------:R-:W-:Y:S01]  /*78d0*/  I2FP.F32.S32 R40, UR4 ;  /* 0x0000000400287c45 */ /* 0x000fe20008201400 */
[----:B------:R-:W-:Y:S01]  /*78e0*/  IMAD.IADD R18, R18, 0x1, R41 ;  /* 0x0000000112127824 */ /* 0x000fe200078e0229 */
[----:B------:R-:W-:Y:S01]  /*78f0*/  SEL R42, R16, 0x6, P6 ;  /* 0x00000006102a7807 */ /* 0x000fe20003000000 */
[----:B------:R-:W-:Y:S01]  /*7900*/  UIADD3 UR4, UPT, UPT, UR6, 0xf1, URZ ;  /* 0x000000f106047890 */ /* 0x000fe2000fffe0ff */
[----:B------:R-:W-:-:S02]  /*7910*/  FSETP.GT.AND P6, PT, R13, R40, PT ;  /* 0x000000280d00720b */ /* 0x000fc40003fc4000 */
[----:B------:R-:W-:Y:S02]  /*7920*/  SEL R41, R42, 0x4, P5 ;  /* 0x000000042a297807 */ /* 0x000fe40002800000 */
[----:B------:R-:W-:-:S09]  /*7930*/  SEL R40, RZ, 0x1, !P0 ;  /* 0x00000001ff287807 */ /* 0x000fd20004000000 */
[----:B------:R-:W-:Y:S01]  /*7940*/  @P6 IMAD.IADD R18, R40, 0x1, R41 ;  /* 0x0000000128126824 */ /* 0x000fe200078e0229 */
[----:B------:R-:W-:Y:S01]  /*7950*/  I2FP.F32.S32 R40, UR4 ;  /* 0x0000000400287c45 */ /* 0x000fe20008201400 */
[----:B------:R-:W-:-:S03]  /*7960*/  UIADD3 UR4, UPT, UPT, UR6, 0xf5, URZ ;  /* 0x000000f506047890 */ /* 0x000fc6000fffe0ff */
[C---:B------:R-:W-:Y:S02]  /*7970*/  FSETP.GT.AND P0, PT, R13.reuse, R40, PT ;  /* 0x000000280d00720b */ /* 0x040fe40003f04000 */
[----:B------:R-:W-:Y:S01]  /*7980*/  I2FP.F32.S32 R40, UR5 ;  /* 0x0000000500287c45 */ /* 0x000fe20008201400 */
[----:B------:R-:W-:Y:S01]  /*7990*/  UIADD3 UR5, UPT, UPT, UR6, 0xf3, URZ ;  /* 0x000000f306057890 */ /* 0x000fe2000fffe0ff */
[----:B------:R-:W-:Y:S01]  /*79a0*/  I2FP.F32.S32 R42, UR4 ;  /* 0x00000004002a7c45 */ /* 0x000fe20008201400 */
[----:B------:R-:W-:Y:S01]  /*79b0*/  UIADD3 UR4, UPT, UPT, UR6, 0xf0, URZ ;  /* 0x000000f006047890 */ /* 0x000fe2000fffe0ff */
[C---:B------:R-:W-:Y:S02]  /*79c0*/  FSETP.GT.AND P1, PT, R13.reuse, R40, PT ;  /* 0x000000280d00720b */ /* 0x040fe40003f24000 */
[----:B------:R-:W-:Y:S01]  /*79d0*/  I2FP.F32.S32 R40, UR10 ;  /* 0x0000000a00287c45 */ /* 0x000fe20008201400 */
[----:B------:R-:W-:Y:S01]  /*79e0*/  UIADD3 UR10, UPT, UPT, UR6, 0xfd, URZ ;  /* 0x000000fd060a7890 */ /* 0x000fe2000fffe0ff */
[----:B------:R-:W-:-:S02]  /*79f0*/  FSETP.GT.AND P6, PT, R13, R42, PT ;  /* 0x0000002a0d00720b */ /* 0x000fc40003fc4000 */
[----:B------:R-:W-:Y:S01]  /*7a00*/  I2FP.F32.S32 R42, UR5 ;  /* 0x00000005002a7c45 */ /* 0x000fe20008201400 */
[----:B------:R-:W-:Y:S01]  /*7a10*/  UIADD3 UR5, UPT, UPT, UR6, 0xf4, URZ ;  /* 0x000000f406057890 */ /* 0x000fe2000fffe0ff */
[----:B------:R-:W-:Y:S02]  /*7a20*/  FSETP.GT.AND P5, PT, R13, R40, PT ;  /* 0x000000280d00720b */ /* 0x000fe40003fa4000 */
[----:B------:R-:W-:Y:S02]  /*7a30*/  SEL R17, R15, 0x2, P1 ;  /* 0x000000020f117807 */ /* 0x000fe40000800000 */
[----:B------:R-:W-:Y:S01]  /*7a40*/  I2FP.F32.S32 R40, UR4 ;  /* 0x0000000400287c45 */ /* 0x000fe20008201400 */
[----:B------:R-:W-:Y:S01]  /*7a50*/  UIADD3 UR4, UPT, UPT, UR6, 0xf9, URZ ;  /* 0x000000f906047890 */ /* 0x000fe2000fffe0ff */
[----:B------:R-:W-:Y:S02]  /*7a60*/  SEL R17, R17, RZ, P0 ;  /* 0x000000ff11117207 */ /* 0x000fe40000000000 */
[----:B------:R-:W-:-:S02]  /*7a70*/  FSETP.GT.AND P0, PT, R13, R40, !P0 ;  /* 0x000000280d00720b */ /* 0x000fc40004704000 */
[C---:B------:R-:W-:Y:S02]  /*7a80*/  FSETP.GT.AND P1, PT, R13.reuse, R42, PT ;  /* 0x0000002a0d00720b */ /* 0x040fe40003f24000 */
[----:B------:R-:W-:Y:S01]  /*7a90*/  I2FP.F32.S32 R42, UR5 ;  /* 0x00000005002a7c45 */ /* 0x000fe20008201400 */
[----:B------:R-:W-:Y:S01]  /*7aa0*/  UIADD3 UR5, UPT, UPT, UR6, 0xfa, URZ ;  /* 0x000000fa06057890 */ /* 0x000fe2000fffe0ff */
[----:B------:R-:W-:Y:S02]  /*7ab0*/  SEL R40, RZ, 0x1, !P0 ;  /* 0x00000001ff287807 */ /* 0x000fe40004000000 */
[----:B------:R-:W-:Y:S02]  /*7ac0*/  FSETP.GT.AND P0, PT, R13, R42, !P6 ;  /* 0x0000002a0d00720b */ /* 0x000fe40007704000 */
[----:B------:R-:W-:Y:S01]  /*7ad0*/  SEL R41, R16, 0x6, P5 ;  /* 0x0000000610297807 */ /* 0x000fe20002800000 */
[----:B------:R-:W-:Y:S01]  /*7ae0*/  IMAD.IADD R17, R17, 0x1, R40 ;  /* 0x0000000111117824 */ /* 0x000fe200078e0228 */
[----:B------:R-:W-:-:S02]  /*7af0*/  SEL R40, RZ, 0x1, !P0 ;  /* 0x00000001ff287807 */ /* 0x000fc40004000000 */
[----:B------:R-:W-:Y:S02]  /*7b00*/  SEL R41, R41, 0x4, P6 ;  /* 0x0000000429297807 */ /* 0x000fe40003000000 */
        /* <DEDUP_REMOVED lines=9> */
[----:B------:R-:W-:Y:S02]  /*7ba0*/  SEL R9, R15, 0x2, P5 ;  /* 0x000000020f097807 */ /* 0x000fe40002800000 */
[C---:B------:R-:W-:Y:S02]  /*7bb0*/  FSETP.GT.AND P1, PT, R13.reuse, R40, PT ;  /* 0x000000280d00720b */ /* 0x040fe40003f24000 */
[----:B------:R-:W-:Y:S01]  /*7bc0*/  I2FP.F32.S32 R40, UR4 ;  /* 0x0000000400287c45 */ /* 0x000fe20008201400 */
[----:B------:R-:W-:Y:S01]  /*7bd0*/  UIADD3 UR4, UPT, UPT, UR6, 0xfc, URZ ;  /* 0x000000fc06047890 */ /* 0x000fe2000fffe0ff */
[----:B------:R-:W-:Y:S01]  /*7be0*/  I2FP.F32.S32 R42, UR5 ;  /* 0x00000005002a7c45 */ /* 0x000fe20008201400 */
[----:B------:R-:W-:Y:S01]  /*7bf0*/  UIADD3 UR5, UPT, UPT, UR6, 0x17, URZ ;  /* 0x0000001706057890 */ /* 0x000fe2000fffe0ff */
[----:B------:R-:W-:-:S02]  /*7c00*/  FSETP.GT.AND P6, PT, R13, R40, !P0 ;  /* 0x000000280d00720b */ /* 0x000fc400047c4000 */
[----:B------:R-:W-:Y:S01]  /*7c10*/  I2FP.F32.S32 R40, UR10 ;  /* 0x0000000a00287c45 */ /* 0x000fe20008201400 */
[----:B------:R-:W-:Y:S01]  /*7c20*/  UIADD3 UR10, UPT, UPT, UR6, 0x67, URZ ;  /* 0x00000067060a7890 */ /* 0x000fe2000fffe0ff */
[----:B------:R-:W-:Y:S02]  /*7c30*/  SEL R9, R9, RZ, P0 ;  /* 0x000000ff09097207 */ /* 0x000fe40000000000 */
[C---:B------:R-:W-:Y:S02]  /*7c40*/  FSETP.GT.AND P5, PT, R13.reuse, R40, PT ;  /* 0x000000280d00720b */ /* 0x040fe40003fa4000 */
[----:B------:R-:W-:Y:S02]  /*7c50*/  SEL R40, RZ, 0x1, !P6 ;  /* 0x00000001ff287807 */ /* 0x000fe40007000000 */
[----:B------:R-:W-:Y:S02]  /*7c60*/  FSETP.GT.AND P3, PT, R13, R42, PT ;  /* 0x0000002a0d00720b */ /* 0x000fe40003f64000 */
[----:B------:R-:W-:Y:S01]  /*7c70*/  I2FP.F32.S32 R42, UR4 ;  /* 0x00000004002a7c45 */ /* 0x000fe20008201400 */
[----:B------:R-:W-:Y:S01]  /*7c80*/  IMAD.IADD R9, R9, 0x1, R40 ;  /* 0x0000000109097824 */ /* 0x000fe200078e0228 */
[----:B------:R-:W-:Y:S01]  /*7c90*/  SEL R40, R16, 0x6, P3 ;  /* 0x0000000610287807 */ /* 0x000fe20001800000 */
[----:B------:R-:W-:Y:S01]  /*7ca0*/  UIADD3 UR4, UPT, UPT, UR6, 0x7, URZ ;  /* 0x0000000706047890 */ /* 0x000fe2000fffe0ff */
[----:B------:R-:W-:-:S02]  /*7cb0*/  FSETP.GT.AND P0, PT, R13, R42, !P1 ;  /* 0x0000002a0d00720b */ /* 0x000fc40004f04000 */
[----:B------:R-:W-:Y:S02]  /*7cc0*/  SEL R41, R40, 0x4, P1 ;  /* 0x0000000428297807 */ /* 0x000fe40000800000 */
[----:B------:R-:W-:Y:S02]  /*7cd0*/  SEL R40, RZ, 0x1, !P0 ;  /* 0x00000001ff287807 */ /* 0x000fe40004000000 */
        /* <DEDUP_REMOVED lines=17> */
[----:B------:R-:W-:Y:S01]  /*7df0*/  FSETP.GT.AND P3, PT, R13, R40, PT ;  /* 0x000000280d00720b */ /* 0x000fe20003f64000 */
[----:B------:R-:W-:Y:S01]  /*7e00*/  @P6 VIADD R11, R31, 0x8 ;  /* 0x000000081f0b6836 */ /* 0x000fe20000000000 */
[----:B------:R-:W-:Y:S01]  /*7e10*/  FSETP.GT.AND P0, PT, R13, R8, PT ;  /* 0x000000080d00720b */ /* 0x000fe20003f04000 */
[----:B------:R-:W-:Y:S01]  /*7e20*/  @P4 VIADD R0, R37, 0x8 ;  /* 0x0000000825004836 */ /* 0x000fe20000000000 */
[----:B------:R-:W-:Y:S01]  /*7e30*/  I2FP.F32.S32 R40, UR5 ;  /* 0x0000000500287c45 */ /* 0x000fe20008201400 */
[----:B------:R-:W-:Y:S01]  /*7e40*/  UIADD3 UR5, UPT, UPT, UR6, 0x87, URZ ;  /* 0x0000008706057890 */ /* 0x000fe2000fffe0ff */
[----:B------:R-:W-:Y:S01]  /*7e50*/  I2FP.F32.S32 R8, UR4 ;  /* 0x0000000400087c45 */ /* 0x000fe20008201400 */
[----:B------:R-:W-:Y:S01]  /*7e60*/  UIADD3 UR4, UPT, UPT, UR6, 0x97, URZ ;  /* 0x0000009706047890 */ /* 0x000fe2000fffe0ff */
[C---:B------:R-:W-:Y:S01]  /*7e70*/  FSETP.GT.AND P5, PT, R13.reuse, R40, PT ;  /* 0x000000280d00720b */ /* 0x040fe20003fa4000 */
[----:B------:R-:W-:Y:S01]  /*7e80*/  @P1 VIADD R6, R32, 0x8 ;  /* 0x0000000820061836 */ /* 0x000fe20000000000 */
[----:B------:R-:W-:Y:S01]  /*7e90*/  FSETP.GT.AND P6, PT, R13, R8, PT ;  /* 0x000000080d00720b */ /* 0x000fe20003fc4000 */
[----:B------:R-:W-:Y:S01]  /*7ea0*/  @P2 VIADD R5, R29, 0x8 ;  /* 0x000000081d052836 */ /* 0x000fe20000000000 */
[----:B------:R-:W-:Y:S01]  /*7eb0*/  I2FP.F32.S32 R40, UR5 ;  /* 0x0000000500287c45 */ /* 0x000fe20008201400 */
[----:B------:R-:W-:Y:S01]  /*7ec0*/  UIADD3 UR5, UPT, UPT, UR6, 0xa7, URZ ;  /* 0x000000a706057890 */ /* 0x000fe2000fffe0ff */
[----:B------:R-:W-:Y:S01]  /*7ed0*/  I2FP.F32.S32 R8, UR4 ;  /* 0x0000000400087c45 */ /* 0x000fe20008201400 */
[----:B------:R-:W-:Y:S01]  /*7ee0*/  UIADD3 UR4, UPT, UPT, UR6, 0xb7, URZ ;  /* 0x000000b706047890 */ /* 0x000fe2000fffe0ff */
[----:B------:R-:W-:Y:S01]  /*7ef0*/  @P3 VIADD R4, R30, 0x8 ;  /* 0x000000081e043836 */ /* 0x000fe20000000000 */
[----:B------:R-:W-:Y:S01]  /*7f00*/  FSETP.GT.AND P1, PT, R13, R40, PT ;  /* 0x000000280d00720b */ /* 0x000fe20003f24000 */
[----:B------:R-:W-:Y:S01]  /*7f10*/  @P0 VIADD R3, R27, 0x8 ;  /* 0x000000081b030836 */ /* 0x000fe20000000000 */
[----:B------:R-:W-:Y:S01]  /*7f20*/  I2FP.F32.S32 R32, UR5 ;  /* 0x0000000500207c45 */ /* 0x000fe20008201400 */
[----:B------:R-:W-:Y:S01]  /*7f30*/  UIADD3 UR5, UPT, UPT, UR6, 0xc7, URZ ;  /* 0x000000c706057890 */ /* 0x000fe2000fffe0ff */
[C---:B------:R-:W-:Y:S01]  /*7f40*/  FSETP.GT.AND P2, PT, R13.reuse, R8, PT ;  /* 0x000000080d00720b */ /* 0x040fe20003f44000 */
[----:B------:R-:W-:Y:S01]  /*7f50*/  @P5 VIADD R2, R28, 0x8 ;  /* 0x000000081c025836 */ /* 0x000fe20000000000 */
[----:B------:R-:W-:Y:S01]  /*7f60*/  I2FP.F32.S32 R8, UR4 ;  /* 0x0000000400087c45 */ /* 0x000fe20008201400 */
[----:B------:R-:W-:Y:S01]  /*7f70*/  UIADD3 UR4, UPT, UPT, UR6, 0xd7, URZ ;  /* 0x000000d706047890 */ /* 0x000fe2000fffe0ff */
        /* <DEDUP_REMOVED lines=62> */
[----:B------:R-:W-:-:S02]  /*8360*/  FSETP.GT.AND P5, PT, R13, R2, PT ;  /* 0x000000020d00720b */ /* 0x000fc40003fa4000 */
[----:B------:R-:W-:Y:S01]  /*8370*/  I2FP.F32.S32 R2, UR4 ;  /* 0x0000000400027c45 */ /* 0x000fe20008201400 */
[----:B------:R-:W-:Y:S01]  /*8380*/  UIADD3 UR4, UPT, UPT, UR6, 0xbf, URZ ;  /* 0x000000bf06047890 */ /* 0x000fe2000fffe0ff */
[----:B------:R-:W-:Y:S01]  /*8390*/  I2FP.F32.S32 R4, UR5 ;  /* 0x0000000500047c45 */ /* 0x000fe20008201400 */
[----:B------:R-:W-:Y:S01]  /*83a0*/  UIADD3 UR6, UPT, UPT, UR6, 0x7f, URZ ;  /* 0x0000007f06067890 */ /* 0x000fe2000fffe0ff */
[C---:B------:R-:W-:Y:S01]  /*83b0*/  FSETP.GT.AND P4, PT, R13.reuse, R2, PT ;  /* 0x000000020d00720b */ /* 0x040fe20003f84000 */
[----:B------:R-:W-:Y:S01]  /*83c0*/  UIADD3 UR5, UPT, UPT, UR7, 0x2, URZ ;  /* 0x0000000207057890 */ /* 0x000fe2000fffe0ff */
[----:B------:R-:W-:Y:S01]  /*83d0*/  FSETP.GT.AND P6, PT, R13, R4, PT ;  /* 0x000000040d00720b */ /* 0x000fe20003fc4000 */
[----:B------:R-:W-:Y:S01]  /*83e0*/  @P2 VIADD R19, R17, 0x10 ;  /* 0x0000001011132836 */ /* 0x000fe20000000000 */
[----:B------:R-:W-:Y:S01]  /*83f0*/  I2FP.F32.S32 R2, UR4 ;  /* 0x0000000400027c45 */ /* 0x000fe20008201400 */
[----:B------:R-:W-:Y:S01]  /*8400*/  UIADD3 UR4, UPT, UPT, UR7, 0x1, URZ ;  /* 0x0000000107047890 */ /* 0x000fe2000fffe0ff */
[----:B------:R-:W-:Y:S01]  /*8410*/  I2FP.F32.S32 R4, UR6 ;  /* 0x0000000600047c45 */ /* 0x000fe20008201400 */
[----:B------:R-:W-:Y:S01]  /*8420*/  @P0 VIADD R3, R0, 0x20 ;  /* 0x0000002000030836 */ /* 0x000fe20000000000 */
        /* <DEDUP_REMOVED lines=18> */
[C---:B------:R-:W-:Y:S01]  /*8550*/  FSETP.GT.AND P4, PT, R13.reuse, R2, PT ;  /* 0x000000020d00720b */ /* 0x040fe20003f84000 */
[----:B------:R-:W-:Y:S01]  /*8560*/  UIADD3 UR6, UPT, UPT, UR7, 0x21, URZ ;  /* 0x0000002107067890 */ /* 0x000fe2000fffe0ff */
[----:B------:R-:W-:Y:S01]  /*8570*/  I2FP.F32.S32 R0, UR4 ;  /* 0x0000000400007c45 */ /* 0x000fe20008201400 */
[----:B------:R-:W-:Y:S01]  /*8580*/  UIADD3 UR4, UPT, UPT, UR7, 0x19, URZ ;  /* 0x0000001907047890 */ /* 0x000fe2000fffe0ff */
[----:B------:R-:W-:Y:S01]  /*8590*/  I2FP.F32.S32 R2, UR5 ;  /* 0x0000000500027c45 */ /* 0x000fe20008201400 */
[----:B------:R-:W-:Y:S01]  /*85a0*/  UIADD3 UR5, UPT, UPT, UR7, 0x1a, URZ ;  /* 0x0000001a07057890 */ /* 0x000fe2000fffe0ff */
[C---:B------:R-:W-:Y:S01]  /*85b0*/  FSETP.GT.AND P6, PT, R13.reuse, R0, PT ;  /* 0x000000000d00720b */ /* 0x040fe20003fc4000 */
[----:B------:R-:W-:Y:S01]  /*85c0*/  @P2 VIADD R11, R10, 0x80 ;  /* 0x000000800a0b2836 */ /* 0x000fe20000000000 */
[----:B------:R-:W-:-:S02]  /*85d0*/  FSETP.GT.AND P1, PT, R13, R2, PT ;  /* 0x000000020d00720b */ /* 0x000fc40003f24000 */
[----:B------:R-:W-:Y:S01]  /*85e0*/  I2FP.F32.S32 R2, UR4 ;  /* 0x0000000400027c45 */ /* 0x000fe20008201400 */
[----:B------:R-:W-:Y:S01]  /*85f0*/  UIADD3 UR4, UPT, UPT, UR7, 0x8, URZ ;  /* 0x0000000807047890 */ /* 0x000fe2000fffe0ff */
[----:B------:R-:W-:Y:S02]  /*8600*/  SEL R9, R15, 0x2, P0 ;  /* 0x000000020f097807 */ /* 0x000fe40000000000 */
[----:B------:R-:W-:Y:S02]  /*8610*/  I2FP.F32.S32 R0, UR7 ;  /* 0x0000000700007c45 */ /* 0x000fe40008201400 */
[----:B------:R-:W-:Y:S02]  /*8620*/  SEL R9, R9, RZ, P3 ;  /* 0x000000ff09097207 */ /* 0x000fe40001800000 */
[C---:B------:R-:W-:Y:S02]  /*8630*/  FSETP.GT.AND P3, PT, R13.reuse, R0, !P3 ;  /* 0x000000000d00720b */ /* 0x040fe40005f64000 */
[----:B------:R-:W-:-:S02]  /*8640*/  FSETP.GT.AND P0, PT, R13, R2, PT ;  /* 0x000000020d00720b */ /* 0x000fc40003f04000 */
[----:B------:R-:W-:Y:S01]  /*8650*/  I2FP.F32.S32 R0, UR4 ;  /* 0x0000000400007c45 */ /* 0x000fe20008201400 */
[----:B------:R-:W-:Y:S01]  /*8660*/  UIADD3 UR4, UPT, UPT, UR7, 0x10, URZ ;  /* 0x0000001007047890 */ /* 0x000fe2000fffe0ff */
[----:B------:R-:W-:Y:S01]  /*8670*/  I2FP.F32.S32 R2, UR5 ;  /* 0x0000000500027c45 */ /* 0x000fe20008201400 */
[----:B------:R-:W-:Y:S01]  /*8680*/  UIADD3 UR5, UPT, UPT, UR7, 0x22, URZ ;  /* 0x0000002207057890 */ /* 0x000fe2000fffe0ff */
[----:B------:R-:W-:Y:S02]  /*8690*/  SEL R17, R15, 0x2, P4 ;  /* 0x000000020f117807 */ /* 0x000fe40002000000 */
[----:B------:R-:W-:Y:S02]  /*86a0*/  FSETP.GT.AND P4, PT, R13, R0, !P5 ;  /* 0x000000000d00720b */ /* 0x000fe40006f84000 */
[----:B------:R-:W-:Y:S01]  /*86b0*/  I2FP.F32.S32 R0, UR6 ;  /* 0x0000000600007c45 */ /* 0x000fe20008201400 */
[----:B------:R-:W-:Y:S01]  /*86c0*/  UIADD3 UR6, UPT, UPT, UR7, 0x29, URZ ;  /* 0x0000002907067890 */ /* 0x000fe2000fffe0ff */
[----:B------:R-:W-:-:S02]  /*86d0*/  SEL R34, RZ, 0x1, !P3 ;  /* 0x00000001ff227807 */ /* 0x000fc40005800000 */
[----:B------:R-:W-:Y:S02]  /*86e0*/  FSETP.GT.AND P3, PT, R13, R2, PT ;  /* 0x000000020d00720b */ /* 0x000fe40003f64000 */
[----:B------:R-:W-:Y:S01]  /*86f0*/  I2FP.F32.S32 R2, UR5 ;  /* 0x0000000500027c45 */ /* 0x000fe20008201400 */
[----:B------:R-:W-:Y:S01]  /*8700*/  UIADD3 UR5, UPT, UPT, UR7, 0x2a, URZ ;  /* 0x0000002a07057890 */ /* 0x000fe2000fffe0ff */
[----:B------:R-:W-:Y:S01]  /*8710*/  SEL R17, R17, RZ, P5 ;  /* 0x000000ff11117207 */ /* 0x000fe20002800000 */
[----:B------:R-:W-:Y:S01]  /*8720*/  IMAD.IADD R9, R9, 0x1, R34 ;  /* 0x0000000109097824 */ /* 0x000fe200078e0222 */
[----:B------:R-:W-:Y:S02]  /*8730*/  FSETP.GT.AND P5, PT, R13, R0, PT ;  /* 0x000000000d00720b */ /* 0x000fe40003fa4000 */
[----:B------:R-:W-:Y:S01]  /*8740*/  I2FP.F32.S32 R0, UR4 ;  /* 0x0000000400007c45 */ /* 0x000fe20008201400 */
[----:B------:R-:W-:Y:S01]  /*8750*/  UIADD3 UR4, UPT, UPT, UR7, 0x18, URZ ;  /* 0x0000001807047890 */ /* 0x000fe2000fffe0ff */
[----:B------:R-:W-:-:S02]  /*8760*/  SEL R40, RZ, 0x1, !P4 ;  /* 0x00000001ff287807 */ /* 0x000fc40006000000 */
[----:B------:R-:W-:Y:S02]  /*8770*/  SEL R8, R15, 0x2, P1 ;  /* 0x000000020f087807 */ /* 0x000fe40000800000 */
[----:B------:R-:W-:Y:S01]  /*8780*/  FSETP.GT.AND P4, PT, R13, R2, PT ;  /* 0x000000020d00720b */ /* 0x000fe20003f84000 */
[----:B------:R-:W-:Y:S01]  /*8790*/  IMAD.IADD R17, R17, 0x1, R40 ;  /* 0x0000000111117824 */ /* 0x000fe200078e0228 */
[----:B------:R-:W-:Y:S01]  /*87a0*/  I2FP.F32.S32 R2, UR6 ;  /* 0x0000000600027c45 */ /* 0x000fe20008201400 */
[----:B------:R-:W-:Y:S01]  /*87b0*/  UIADD3 UR6, UPT, UPT, UR7, 0x31, URZ ;  /* 0x0000003107067890 */ /* 0x000fe2000fffe0ff */
        /* <DEDUP_REMOVED lines=12> */
[C---:B------:R-:W-:Y:S02]  /*8880*/  FSETP.GT.AND P6, PT, R13.reuse, R2, PT ;  /* 0x000000020d00720b */ /* 0x040fe40003fc4000 */
        /* <DEDUP_REMOVED lines=87> */
[C---:B------:R-:W-:Y:S01]  /*8e00*/  FSETP.GT.AND P0, PT, R13.reuse, R2, PT ;  /* 0x000000020d00720b */ /* 0x040fe20003f04000 */
        /* <DEDUP_REMOVED lines=46> */
[C---:B------:R-:W-:Y:S02]  /*90f0*/  FSETP.GT.AND P5, PT, R13.reuse, R0, PT ;  /* 0x000000000d00720b */ /* 0x040fe40003fa4000 */
[----:B------:R-:W-:Y:S02]  /*9100*/  SEL R43, RZ, 0x1, !P4 ;  /* 0x00000001ff2b7807 */ /* 0x000fe40006000000 */
[----:B------:R-:W-:-:S02]  /*9110*/  FSETP.GT.AND P4, PT, R13, R2, PT ;  /* 0x000000020d00720b */ /* 0x000fc40003f84000 */
[----:B------:R-:W-:Y:S01]  /*9120*/  I2FP.F32.S32 R32, UR6 ;  /* 0x0000000600207c45 */ /* 0x000fe20008201400 */
[----:B------:R-:W-:Y:S01]  /*9130*/  UIADD3 UR6, UPT, UPT, UR7, 0x91, URZ ;  /* 0x0000009107067890 */ /* 0x000fe2000fffe0ff */
[----:B------:R-:W-:Y:S01]  /*9140*/  I2FP.F32.S32 R0, UR4 ;  /* 0x0000000400007c45 */ /* 0x000fe20008201400 */
[----:B------:R-:W-:Y:S01]  /*9150*/  UIADD3 UR4, UPT, UPT, UR7, 0x78, URZ ;  /* 0x0000007807047890 */ /* 0x000fe2000fffe0ff */
[----:B------:R-:W-:Y:S01]  /*9160*/  SEL R2, R15, 0x2, P1 ;  /* 0x000000020f027807 */ /* 0x000fe20000800000 */
[----:B------:R-:W-:Y:S01]  /*9170*/  IMAD.IADD R28, R28, 0x1, R43 ;  /* 0x000000011c1c7824 */ /* 0x000fe200078e022b */
[C---:B------:R-:W-:Y:S02]  /*9180*/  FSETP.GT.AND P1, PT, R13.reuse, R32, PT ;  /* 0x000000200d00720b */ /* 0x040fe40003f24000 */
[----:B------:R-:W-:Y:S02]  /*9190*/  SEL R2, R2, RZ, P6 ;  /* 0x000000ff02027207 */ /* 0x000fe40003000000 */
[----:B------:R-:W-:Y:S01]  /*91a0*/  I2FP.F32.S32 R32, UR5 ;  /* 0x0000000500207c45 */ /* 0x000fe20008201400 */
[----:B------:R-:W-:Y:S01]  /*91b0*/  UIADD3 UR5, UPT, UPT, UR7, 0x92, URZ ;  /* 0x0000009207057890 */ /* 0x000fe2000fffe0ff */
[----:B------:R-:W-:-:S02]  /*91c0*/  FSETP.GT.AND P6, PT, R13, R0, !P6 ;  /* 0x000000000d00720b */ /* 0x000fc400077c4000 */
[----:B------:R-:W-:Y:S01]  /*91d0*/  I2FP.F32.S32 R0, UR4 ;  /* 0x0000000400007c45 */ /* 0x000fe20008201400 */
[----:B------:R-:W-:Y:S01]  /*91e0*/  UIADD3 UR4, UPT, UPT, UR7, 0x80, URZ ;  /* 0x0000008007047890 */ /* 0x000fe2000fffe0ff */
[----:B------:R-:W-:Y:S02]  /*91f0*/  SEL R31, R15, 0x2, P3 ;  /* 0x000000020f1f7807 */ /* 0x000fe40001800000 */
[C---:B------:R-:W-:Y:S02]  /*9200*/  FSETP.GT.AND P3, PT, R13.reuse, R0, !P0 ;  /* 0x000000000d00720b */ /* 0x040fe40004764000 */
[----:B------:R-:W-:Y:S01]  /*9210*/  I2FP.F32.S32 R42, UR5 ;  /* 0x00000005002a7c45 */ /* 0x000fe20008201400 */
[----:B------:R-:W-:Y:S01]  /*9220*/  UIADD3 UR5, UPT, UPT, UR7, 0x88, URZ ;  /* 0x0000008807057890 */ /* 0x000fe2000fffe0ff */
[----:B------:R-:W-:Y:S02]  /*9230*/  SEL R29, RZ, 0x1, !P6 ;  /* 0x00000001ff1d7807 */ /* 0x000fe40007000000 */
[----:B------:R-:W-:-:S02]  /*9240*/  FSETP.GT.AND P6, PT, R13, R32, PT ;  /* 0x000000200d00720b */ /* 0x000fc40003fc4000 */
[----:B------:R-:W-:Y:S01]  /*9250*/  I2FP.F32.S32 R0, UR6 ;  /* 0x0000000600007c45 */ /* 0x000fe20008201400 */
[----:B------:R-:W-:Y:S01]  /*9260*/  IMAD.IADD R2, R2, 0x1, R29 ;  /* 0x0000000102027824 */ /* 0x000fe200078e021d */
[----:B------:R-:W-:Y:S01]  /*9270*/  SEL R32, RZ, 0x1, !P3 ;  /* 0x00000001ff207807 */ /* 0x000fe20005800000 */
[----:B------:R-:W-:Y:S01]  /*9280*/  UIADD3 UR6, UPT, UPT, UR7, 0xb, URZ ;  /* 0x0000000b07067890 */ /* 0x000fe2000fffe0ff */
[----:B------:R-:W-:Y:S02]  /*9290*/  FSETP.GT.AND P3, PT, R13, R42, PT ;  /* 0x0000002a0d00720b */ /* 0x000fe40003f64000 */
[----:B------:R-:W-:Y:S01]  /*92a0*/  I2FP.F32.S32 R42, UR4 ;  /* 0x00000004002a7c45 */ /* 0x000fe20008201400 */
[----:B------:R-:W-:Y:S01]  /*92b0*/  UIADD3 UR4, UPT, UPT, UR7, 0x90, URZ ;  /* 0x0000009007047890 */ /* 0x000fe2000fffe0ff */
[----:B------:R-:W-:Y:S02]  /*92c0*/  SEL R31, R31, RZ, P0 ;  /* 0x000000ff1f1f7207 */ /* 0x000fe40000000000 */
[----:B------:R-:W-:-:S02]  /*92d0*/  FSETP.GT.AND P0, PT, R13, R0, PT ;  /* 0x000000000d00720b */ /* 0x000fc40003f04000 */
[----:B------:R-:W-:Y:S01]  /*92e0*/  SEL R0, R15, 0x2, P4 ;  /* 0x000000020f007807 */ /* 0x000fe20002000000 */
[----:B------:R-:W-:Y:S01]  /*92f0*/  IMAD.IADD R31, R31, 0x1, R32 ;  /* 0x000000011f1f7824 */ /* 0x000fe200078e0220 */
[C---:B------:R-:W-:Y:S02]  /*9300*/  FSETP.GT.AND P4, PT, R13.reuse, R42, !P5 ;  /* 0x0000002a0d00720b */ /* 0x040fe40006f84000 */
[----:B------:R-:W-:Y:S01]  /*9310*/  I2FP.F32.S32 R42, UR5 ;  /* 0x00000005002a7c45 */ /* 0x000fe20008201400 */
[----:B------:R-:W-:Y:S01]  /*9320*/  UIADD3 UR5, UPT, UPT, UR7, 0x99, URZ ;  /* 0x0000009907057890 */ /* 0x000fe2000fffe0ff */
[----:B------:R-:W-:Y:S02]  /*9330*/  SEL R0, R0, RZ, P5 ;  /* 0x000000ff00007207 */ /* 0x000fe40002800000 */
[----:B------:R-:W-:Y:S02]  /*9340*/  FSETP.GT.AND P5, PT, R13, R42, !P1 ;  /* 0x0000002a0d00720b */ /* 0x000fe40004fa4000 */
[----:B------:R-:W-:Y:S01]  /*9350*/  I2FP.F32.S32 R42, UR4 ;  /* 0x00000004002a7c45 */ /* 0x000fe20008201400 */
[----:B------:R-:W-:Y:S01]  /*9360*/  UIADD3 UR4, UPT, UPT, UR7, 0x9a, URZ ;  /* 0x0000009a07047890 */ /* 0x000fe2000fffe0ff */
[----:B------:R-:W-:-:S02]  /*9370*/  SEL R33, RZ, 0x1, !P4 ;  /* 0x00000001ff217807 */ /* 0x000fc40006000000 */
[----:B------:R-:W-:Y:S02]  /*9380*/  FSETP.GT.AND P4, PT, R13, R42, !P0 ;  /* 0x0000002a0d00720b */ /* 0x000fe40004784000 */
[----:B------:R-:W-:Y:S01]  /*9390*/  I2FP.F32.S32 R42, UR5 ;  /* 0x00000005002a7c45 */ /* 0x000fe20008201400 */
[----:B------:R-:W-:Y:S01]  /*93a0*/  UIADD3 UR5, UPT, UPT, UR7, 0x98, URZ ;  /* 0x0000009807057890 */ /* 0x000fe2000fffe0ff */
[----:B------:R-:W-:Y:S01]  /*93b0*/  SEL R34, R15, 0x2, P6 ;  /* 0x000000020f227807 */ /* 0x000fe20003000000 */
[----:B------:R-:W-:Y:S01]  /*93c0*/  IMAD.IADD R0, R0, 0x1, R33 ;  /* 0x0000000100007824 */ /* 0x000fe200078e0221 */
[----:B------:R-:W-:Y:S02]  /*93d0*/  FSETP.GT.AND P6, PT, R13, R42, PT ;  /* 0x0000002a0d00720b */ /* 0x000fe40003fc4000 */
[----:B------:R-:W-:Y:S01]  /*93e0*/  I2FP.F32.S32 R42, UR4 ;  /* 0x00000004002a7c45 */ /* 0x000fe20008201400 */
[----:B------:R-:W-:Y:S01]  /*93f0*/  UIADD3 UR4, UPT, UPT, UR7, 0xa1, URZ ;  /* 0x000000a107047890 */ /* 0x000fe2000fffe0ff */
[----:B------:R-:W-:Y:S01]  /*9400*/  I2FP.F32.S32 R40, UR5 ;  /* 0x0000000500287c45 */ /* 0x000fe20008201400 */
[----:B------:R-:W-:Y:S01]  /*9410*/  UIADD3 UR5, UPT, UPT, UR7, 0xa2, URZ ;  /* 0x000000a207057890 */ /* 0x000fe2000fffe0ff */
[----:B------:R-:W-:-:S02]  /*9420*/  SEL R37, RZ, 0x1, !P5 ;  /* 0x00000001ff257807 */ /* 0x000fc40006800000 */
[----:B------:R-:W-:Y:S02]  /*9430*/  FSETP.GT.AND P5, PT, R13, R40, !P6 ;  /* 0x000000280d00720b */ /* 0x000fe400077a4000 */
[----:B------:R-:W-:Y:S01]  /*9440*/  I2FP.F32.S32 R40, UR4 ;  /* 0x0000000400287c45 */ /* 0x000fe20008201400 */
[----:B------:R-:W-:Y:S01]  /*9450*/  UIADD3 UR4, UPT, UPT, UR7, 0xa0, URZ ;  /* 0x000000a007047890 */ /* 0x000fe2000fffe0ff */
[----:B------:R-:W-:Y:S02]  /*9460*/  SEL R35, R15, 0x2, P3 ;  /* 0x000000020f237807 */ /* 0x000fe40001800000 */
[----:B------:R-:W-:Y:S02]  /*9470*/  FSETP.GT.AND P3, PT, R13, R40, PT ;  /* 0x000000280d00720b */ /* 0x000fe40003f64000 */
[----:B------:R-:W-:Y:S01]  /*9480*/  I2FP.F32.S32 R40, UR5 ;  /* 0x0000000500287c45 */ /* 0x000fe20008201400 */
[----:B------:R-:W-:Y:S01]  /*9490*/  UIADD3 UR5, UPT, UPT, UR7, 0xa9, URZ ;  /* 0x000000a907057890 */ /* 0x000fe2000fffe0ff */
[----:B------:R-:W-:-:S02]  /*94a0*/  SEL R35, R35, RZ, P0 ;  /* 0x000000ff23237207 */ /* 0x000fc40000000000 */
[C---:B------:R-:W-:Y:S02]  /*94b0*/  FSETP.GT.AND P0, PT, R13.reuse, R40, PT ;  /* 0x000000280d00720b */ /* 0x040fe40003f04000 */
[----:B------:R-:W-:Y:S02]  /*94c0*/  SEL R34, R34, RZ, P1 ;  /* 0x000000ff22227207 */ /* 0x000fe40000800000 */
[----:B------:R-:W-:Y:S01]  /*94d0*/  I2FP.F32.S32 R40, UR4 ;  /* 0x0000000400287c45 */ /* 0x000fe20008201400 */
[----:B------:R-:W-:Y:S01]  /*94e0*/  UIADD3 UR4, UPT, UPT, UR7, 0xaa, URZ ;  /* 0x000000aa07047890 */ /* 0x000fe2000fffe0ff */
[----:B------:R-:W-:Y:S01]  /*94f0*/  FSETP.GT.AND P1, PT, R13, R42, PT ;  /* 0x0000002a0d00720b */ /* 0x000fe20003f24000 */
[----:B------:R-:W-:Y:S01]  /*9500*/  IMAD.IADD R34, R34, 0x1, R37 ;  /* 0x0000000122227824 */ /* 0x000fe200078e0225 */
[----:B------:R-:W-:Y:S01]  /*9510*/  I2FP.F32.S32 R38, UR5 ;  /* 0x0000000500267c45 */ /* 0x000fe20008201400 */
[----:B------:R-:W-:Y:S01]  /*9520*/  UIADD3 UR5, UPT, UPT, UR7, 0xa8, URZ ;  /* 0x000000a807057890 */ /* 0x000fe2000fffe0ff */
[----:B------:R-:W-:-:S02]  /*9530*/  SEL R42, RZ, 0x1, !P4 ;  /* 0x00000001ff2a7807 */ /* 0x000fc40006000000 */
[----:B------:R-:W-:Y:S02]  /*9540*/  FSETP.GT.AND P4, PT, R13, R40, !P3 ;  /* 0x000000280d00720b */ /* 0x000fe40005f84000 */
        /* <DEDUP_REMOVED lines=8> */
[C---:B------:R-:W-:Y:S02]  /*95d0*/  FSETP.GT.AND P5, PT, R13.reuse, R36, !P1 ;  /* 0x000000240d00720b */ /* 0x040fe40004fa4000 */
[----:B------:R-:W-:Y:S01]  /*95e0*/  I2FP.F32.S32 R36, UR4 ;  /* 0x0000000400247c45 */ /* 0x000fe20008201400 */
[----:B------:R-:W-:Y:S01]  /*95f0*/  UIADD3 UR4, UPT, UPT, UR7, 0xb0, URZ ;  /* 0x000000b007047890 */ /* 0x000fe2000fffe0ff */
[----:B------:R-:W-:Y:S02]  /*9600*/  SEL R40, R40, RZ, P6 ;  /* 0x000000ff28287207 */ /* 0x000fe40003000000 */
[----:B------:R-:W-:Y:S02]  /*9610*/  FSETP.GT.AND P6, PT, R13, R38, PT ;  /* 0x000000260d00720b */ /* 0x000fe40003fc4000 */
[----:B------:R-:W-:Y:S01]  /*9620*/  SEL R38, R15, 0x2, P0 ;  /* 0x000000020f267807 */ /* 0x000fe20000000000 */
[----:B------:R-:W-:Y:S01]  /*9630*/  IMAD.IADD R40, R40, 0x1, R41 ;  /* 0x0000000128287824 */ /* 0x000fe200078e0229 */
[----:B------:R-:W-:-:S02]  /*9640*/  FSETP.GT.AND P0, PT, R13, R36, PT ;  /* 0x000000240d00720b */ /* 0x000fc40003f04000 */
[----:B------:R-:W-:Y:S01]  /*9650*/  I2FP.F32.S32 R36, UR5 ;  /* 0x0000000500247c45 */ /* 0x000fe20008201400 */
[----:B------:R-:W-:Y:S01]  /*9660*/  UIADD3 UR5, UPT, UPT, UR7, 0xb9, URZ ;  /* 0x000000b907057890 */ /* 0x000fe2000fffe0ff */
[----:B------:R-:W-:Y:S02]  /*9670*/  SEL R38, R38, RZ, P3 ;  /* 0x000000ff26267207 */ /* 0x000fe40001800000 */
[----:B------:R-:W-:Y:S02]  /*9680*/  FSETP.GT.AND P3, PT, R13, R36, PT ;  /* 0x000000240d00720b */ /* 0x000fe40003f64000 */
[----:B------:R-:W-:Y:S01]  /*9690*/  I2FP.F32.S32 R36, UR4 ;  /* 0x0000000400247c45 */ /* 0x000fe20008201400 */
[----:B------:R-:W-:Y:S01]  /*96a0*/  UIADD3 UR4, UPT, UPT, UR7, 0xba, URZ ;  /* 0x000000ba07047890 */ /* 0x000fe2000fffe0ff */
[----:B------:R-:W-:Y:S01]  /*96b0*/  I2FP.F32.S32 R24, UR5 ;  /* 0x0000000500187c45 */ /* 0x000fe20008201400 */
[----:B------:R-:W-:Y:S01]  /*96c0*/  UIADD3 UR5, UPT, UPT, UR7, 0xb8, URZ ;  /* 0x000000b807057890 */ /* 0x000fe2000fffe0ff */
[----:B------:R-:W-:-:S02]  /*96d0*/  SEL R21, R15, 0x2, P6 ;  /* 0x000000020f157807 */ /* 0x000fc40003000000 */
[C---:B------:R-:W-:Y:S02]  /*96e0*/  FSETP.GT.AND P6, PT, R13.reuse, R24, PT ;  /* 0x000000180d00720b */ /* 0x040fe40003fc4000 */
[----:B------:R-:W-:Y:S02]  /*96f0*/  SEL R39, RZ, 0x1, !P4 ;  /* 0x00000001ff277807 */ /* 0x000fe40006000000 */
[----:B------:R-:W-:Y:S01]  /*9700*/  I2FP.F32.S32 R24, UR4 ;  /* 0x0000000400187c45 */ /* 0x000fe20008201400 */
[----:B------:R-:W-:Y:S01]  /*9710*/  UIADD3 UR4, UPT, UPT, UR7, 0xc1, URZ ;  /* 0x000000c107047890 */ /* 0x000fe2000fffe0ff */
[----:B------:R-:W-:Y:S01]  /*9720*/  FSETP.GT.AND P4, PT, R13, R36, !P0 ;  /* 0x000000240d00720b */ /* 0x000fe20004784000 */
[----:B------:R-:W-:Y:S01]  /*9730*/  IMAD.IADD R38, R38, 0x1, R39 ;  /* 0x0000000126267824 */ /* 0x000fe200078e0227 */
[----:B------:R-:W-:Y:S01]  /*9740*/  I2FP.F32.S32 R36, UR5 ;  /* 0x0000000500247c45 */ /* 0x000fe20008201400 */
[----:B------:R-:W-:Y:S01]  /*9750*/  UIADD3 UR5, UPT, UPT, UR7, 0xc2, URZ ;  /* 0x000000c207057890 */ /* 0x000fe2000fffe0ff */
[----:B------:R-:W-:-:S02]  /*9760*/  SEL R21, R21, RZ, P1 ;  /* 0x000000ff15157207 */ /* 0x000fc40000800000 */
[C---:B------:R-:W-:Y:S02]  /*9770*/  FSETP.GT.AND P1, PT, R13.reuse, R24, PT ;  /* 0x000000180d00720b */ /* 0x040fe40003f24000 */
[----:B------:R-:W-:Y:S02]  /*9780*/  SEL R24, RZ, 0x1, !P5 ;  /* 0x00000001ff187807 */ /* 0x000fe40006800000 */
[----:B------:R-:W-:Y:S02]  /*9790*/  FSETP.GT.AND P5, PT, R13, R36, !P6 ;  /* 0x000000240d00720b */ /* 0x000fe400077a4000 */
[----:B------:R-:W-:Y:S01]  /*97a0*/  I2FP.F32.S32 R36, UR4 ;  /* 0x0000000400247c45 */ /* 0x000fe20008201400 */
[----:B------:R-:W-:Y:S01]  /*97b0*/  UIADD3 UR4, UPT, UPT, UR7, 0xc0, URZ ;  /* 0x000000c007047890 */ /* 0x000fe2000fffe0ff */
        /* <DEDUP_REMOVED lines=32> */
[C---:B------:R-:W-:Y:S02]  /*99c0*/  FSETP.GT.AND P3, PT, R13.reuse, R36, PT ;  /* 0x000000240d00720b */ /* 0x040fe40003f64000 */
[----:B------:R-:W-:Y:S01]  /*99d0*/  I2FP.F32.S32 R36, UR4 ;  /* 0x0000000400247c45 */ /* 0x000fe20008201400 */
[----:B------:R-:W-:Y:S01]  /*99e0*/  UIADD3 UR4, UPT, UPT, UR7, 0xda, URZ ;  /* 0x000000da07047890 */ /* 0x000fe2000fffe0ff */
[----:B------:R-:W-:Y:S02]  /*99f0*/  SEL R32, RZ, 0x1, !P4 ;  /* 0x00000001ff207807 */ /* 0x000fe40006000000 */
[----:B------:R-:W-:-:S02]  /*9a00*/  FSETP.GT.AND P4, PT, R13, R36, !P0 ;  /* 0x000000240d00720b */ /* 0x000fc40004784000 */
        /* <DEDUP_REMOVED lines=9> */
[----:B------:R-:W-:-:S02]  /*9aa0*/  SEL R33, R33, RZ, P1 ;  /* 0x000000ff21217207 */ /* 0x000fc40000800000 */
[----:B------:R-:W-:Y:S02]  /*9ab0*/  SEL R37, R15, 0x2, P3 ;  /* 0x000000020f257807 */ /* 0x000fe40001800000 */
[----:B------:R-:W-:Y:S01]  /*9ac0*/  I2FP.F32.S32 R42, UR4 ;  /* 0x00000004002a7c45 */ /* 0x000fe20008201400 */
[----:B------:R-:W-:Y:S01]  /*9ad0*/  UIADD3 UR4, UPT, UPT, UR7, 0xe0, URZ ;  /* 0x000000e007047890 */ /* 0x000fe2000fffe0ff */
[C---:B------:R-:W-:Y:S02]  /*9ae0*/  FSETP.GT.AND P1, PT, R13.reuse, R36, PT ;  /* 0x000000240d00720b */ /* 0x040fe40003f24000 */
        /* <DEDUP_REMOVED lines=44> */
[----:B------:R-:W-:Y:S01]  /*9db0*/  I2FP.F32.S32 R30, UR5 ;  /* 0x00000005001e7c45 */ /* 0x000fe20008201400 */
[----:B------:R-:W-:Y:S01]  /*9dc0*/  UIADD3 UR5, UPT, UPT, UR7, 0x6, URZ ;  /* 0x0000000607057890 */ /* 0x000fe2000fffe0ff */
[----:B------:R-:W-:Y:S02]  /*9dd0*/  SEL R26, R26, RZ, P3 ;  /* 0x000000ff1a1a7207 */ /* 0x000fe40001800000 */
[----:B------:R-:W-:Y:S02]  /*9de0*/  SEL R43, RZ, 0x1, !P5 ;  /* 0x00000001ff2b7807 */ /* 0x000fe40006800000 */
[C---:B------:R-:W-:Y:S02]  /*9df0*/  FSETP.GT.AND P3, PT, R13.reuse, R44, PT ;  /* 0x0000002c0d00720b */ /* 0x040fe40003f64000 */
[----:B------:R-:W-:Y:S01]  /*9e00*/  FSETP.GT.AND P5, PT, R13, R30, !P6 ;  /* 0x0000001e0d00720b */ /* 0x000fe200077a4000 */
[----:B------:R-:W-:Y:S01]  /*9e10*/  IMAD.IADD R32, R32, 0x1, R43 ;  /* 0x0000000120207824 */ /* 0x000fe200078e022b */
[----:B------:R-:W-:Y:S01]  /*9e20*/  I2FP.F32.S32 R30, UR4 ;  /* 0x00000004001e7c45 */ /* 0x000fe20008201400 */
[----:B------:R-:W-:Y:S01]  /*9e30*/  UIADD3 UR4, UPT, UPT, UR7, 0x4, URZ ;  /* 0x0000000407047890 */ /* 0x000fe2000fffe0ff */
[----:B------:R-:W-:-:S02]  /*9e40*/  SEL R36, R15, 0x2, P3 ;  /* 0x000000020f247807 */ /* 0x000fc40001800000 */
[C---:B------:R-:W-:Y:S02]  /*9e50*/  FSETP.GT.AND P3, PT, R13.reuse, R30, PT ;  /* 0x0000001e0d00720b */ /* 0x040fe40003f64000 */
[----:B------:R-:W-:Y:S01]  /*9e60*/  I2FP.F32.S32 R30, UR5 ;  /* 0x00000005001e7c45 */ /* 0x000fe20008201400 */
[----:B------:R-:W-:Y:S01]  /*9e70*/  UIADD3 UR5, UPT, UPT, UR7, 0x3, URZ ;  /* 0x0000000307057890 */ /* 0x000fe2000fffe0ff */
[----:B------:R-:W-:Y:S02]  /*9e80*/  SEL R36, R36, RZ, P0 ;  /* 0x000000ff24247207 */ /* 0x000fe40000000000 */
[----:B------:R-:W-:Y:S02]  /*9e90*/  FSETP.GT.AND P0, PT, R13, R30, PT ;  /* 0x0000001e0d00720b */ /* 0x000fe40003f04000 */
[----:B------:R-:W-:Y:S01]  /*9ea0*/  I2FP.F32.S32 R30, UR4 ;  /* 0x00000004001e7c45 */ /* 0x000fe20008201400 */
[----:B------:R-:W-:Y:S01]  /*9eb0*/  UIADD3 UR4, UPT, UPT, UR7, 0xd, URZ ;  /* 0x0000000d07047890 */ /* 0x000fe2000fffe0ff */
[----:B------:R-:W-:-:S02]  /*9ec0*/  SEL R39, RZ, 0x1, !P4 ;  /* 0x00000001ff277807 */ /* 0x000fc40006000000 */
[----:B------:R-:W-:Y:S01]  /*9ed0*/  FSETP.GT.AND P4, PT, R13, R30, !P3 ;  /* 0x0000001e0d00720b */ /* 0x000fe20005f84000 */
[----:B------:R-:W-:Y:S01]  /*9ee0*/  IMAD.IADD R30, R26, 0x1, R41 ;  /* 0x000000011a1e7824 */ /* 0x000fe200078e0229 */
[----:B------:R-:W-:Y:S01]  /*9ef0*/  I2FP.F32.S32 R42, UR5 ;  /* 0x00000005002a7c45 */ /* 0x000fe20008201400 */
[----:B------:R-:W-:Y:S01]  /*9f00*/  UIADD3 UR5, UPT, UPT, UR7, 0xe, URZ ;  /* 0x0000000e07057890 */ /* 0x000fe2000fffe0ff */
[----:B------:R-:W-:Y:S02]  /*9f10*/  SEL R26, R15, 0x2, P1 ;  /* 0x000000020f1a7807 */ /* 0x000fe40000800000 */
[----:B------:R-:W-:Y:S02]  /*9f20*/  FSETP.GT.AND P1, PT, R13, R42, PT ;  /* 0x0000002a0d00720b */ /* 0x000fe40003f24000 */
[----:B------:R-:W-:Y:S01]  /*9f30*/  SEL R41, R26, RZ, P6 ;  /* 0x000000ff1a297207 */ /* 0x000fe20003000000 */
[----:B------:R-:W-:Y:S01]  /*9f40*/  IMAD.IADD R26, R36, 0x1, R39 ;  /* 0x00000001241a7824 */ /* 0x000fe200078e0227 */
[----:B------:R-:W-:-:S02]  /*9f50*/  SEL R42, RZ, 0x1, !P5 ;  /* 0x00000001ff2a7807 */ /* 0x000fc40006800000 */
[----:B------:R-:W-:Y:S02]  /*9f60*/  SEL R39, R16, 0x6, P0 ;  /* 0x0000000610277807 */ /* 0x000fe40000000000 */
[----:B------:R-:W-:Y:S01]  /*9f70*/  I2FP.F32.S32 R44, UR6 ;  /* 0x00000006002c7c45 */ /* 0x000fe20008201400 */
[----:B------:R-:W-:Y:S01]  /*9f80*/  IMAD.IADD R36, R41, 0x1, R42 ;  /* 0x0000000129247824 */ /* 0x000fe200078e022a */
[----:B------:R-:W-:Y:S01]  /*9f90*/  SEL R42, R39, 0x4, P3 ;  /* 0x00000004272a7807 */ /* 0x000fe20001800000 */
[----:B------:R-:W-:Y:S01]  /*9fa0*/  UIADD3 UR6, UPT, UPT, UR7, 0x13, URZ ;  /* 0x0000001307067890 */ /* 0x000fe2000fffe0ff */
[----:B------:R-:W-:Y:S02]  /*9fb0*/  SEL R39, RZ, 0x1, !P4 ;  /* 0x00000001ff277807 */ /* 0x000fe40006000000 */
[----:B------:R-:W-:-:S03]  /*9fc0*/  FSETP.GT.AND P4, PT, R13, R44, PT ;  /* 0x0000002c0d00720b */ /* 0x000fc60003f84000 */
[----:B------:R-:W-:Y:S01]  /*9fd0*/  @P1 IMAD.IADD R9, R39, 0x1, R42 ;  /* 0x0000000127091824 */ /* 0x000fe200078e022a */
[----:B------:R-:W-:Y:S01]  /*9fe0*/  I2FP.F32.S32 R42, UR4 ;  /* 0x00000004002a7c45 */ /* 0x000fe20008201400 */
[----:B------:R-:W-:Y:S01]  /*9ff0*/  UIADD3 UR4, UPT, UPT, UR7, 0xc, URZ ;  /* 0x0000000c07047890 */ /* 0x000fe2000fffe0ff */
[----:B------:R-:W-:Y:S01]  /*a000*/  I2FP.F32.S32 R44, UR6 ;  /* 0x00000006002c7c45 */ /* 0x000fe20008201400 */
[----:B------:R-:W-:Y:S01]  /*a010*/  UIADD3 UR6, UPT, UPT, UR7, 0x1b, URZ ;  /* 0x0000001b07067890 */ /* 0x000fe2000fffe0ff */
[----:B------:R-:W-:Y:S02]  /*a020*/  FSETP.GT.AND P3, PT, R13, R42, PT ;  /* 0x0000002a0d00720b */ /* 0x000fe40003f64000 */
[----:B------:R-:W-:Y:S01]  /*a030*/  I2FP.F32.S32 R42, UR5 ;  /* 0x00000005002a7c45 */ /* 0x000fe20008201400 */
[----:B------:R-:W-:-:S03]  /*a040*/  UIADD3 UR5, UPT, UPT, UR7, 0x16, URZ ;  /* 0x0000001607057890 */ /* 0x000fc6000fffe0ff */
[C---:B------:R-:W-:Y:S02]  /*a050*/  FSETP.GT.AND P0, PT, R13.reuse, R42, PT ;  /* 0x0000002a0d00720b */ /* 0x040fe40003f04000 */
[----:B------:R-:W-:Y:S01]  /*a060*/  I2FP.F32.S32 R42, UR4 ;  /* 0x00000004002a7c45 */ /* 0x000fe20008201400 */
[----:B------:R-:W-:Y:S01]  /*a070*/  UIADD3 UR4, UPT, UPT, UR7, 0x15, URZ ;  /* 0x0000001507047890 */ /* 0x000fe2000fffe0ff */
[----:B------:R-:W-:Y:S02]  /*a080*/  SEL R39, R16, 0x6, P0 ;  /* 0x0000000610277807 */ /* 0x000fe40000000000 */
[----:B------:R-:W-:Y:S02]  /*a090*/  FSETP.GT.AND P1, PT, R13, R42, !P3 ;  /* 0x0000002a0d00720b */ /* 0x000fe40005f24000 */
[----:B------:R-:W-:Y:S02]  /*a0a0*/  SEL R42, R39, 0x4, P3 ;  /* 0x00000004272a7807 */ /* 0x000fe40001800000 */
[----:B------:R-:W-:-:S05]  /*a0b0*/  SEL R39, RZ, 0x1, !P1 ;  /* 0x00000001ff277807 */ /* 0x000fca0004800000 */
        /* <DEDUP_REMOVED lines=468> */
[----:B------:R-:W-:Y:S02]  /*be00*/  FSETP.GT.AND P3, PT, R13, R42, PT ;  /* 0x0000002a0d00720b */ /* 0x000fe40003f64000 */
[----:B------:R-:W-:Y:S01]  /*be10*/  I2FP.F32.S32 R42, UR5 ;  /* 0x00000005002a7c45 */ /* 0x000fe20008201400 */
[----:B------:R-:W-:-:S03]  /*be20*/  UIADD3 UR5, UPT, UPT, UR7, 0x7, URZ ;  /* 0x0000000707057890 */ /* 0x000fc6000fffe0ff */
[C---:B------:R-:W-:Y:S02]  /*be30*/  FSETP.GT.AND P0, PT, R13.reuse, R42, PT ;  /* 0x0000002a0d00720b */ /* 0x040fe40003f04000 */
[----:B------:R-:W-:Y:S01]  /*be40*/  I2FP.F32.S32 R42, UR4 ;  /* 0x00000004002a7c45 */ /* 0x000fe20008201400 */
[----:B------:R-:W0:Y:S01]  /*be50*/  LDCU UR4, c[0x0][0x398] ;  /* 0x00007300ff0477ac */ /* 0x000e220008000800 */
[----:B------:R-:W-:Y:S02]  /*be60*/  SEL R39, R16, 0x6, P0 ;  /* 0x0000000610277807 */ /* 0x000fe40000000000 */
[----:B------:R-:W-:Y:S02]  /*be70*/  FSETP.GT.AND P1, PT, R13, R42, !P3 ;  /* 0x0000002a0d00720b */ /* 0x000fe40005f24000 */
[----:B------:R-:W-:Y:S02]  /*be80*/  SEL R42, R39, 0x4, P3 ;  /* 0x00000004272a7807 */ /* 0x000fe40001800000 */
[----:B------:R-:W-:-:S05]  /*be90*/  SEL R39, RZ, 0x1, !P1 ;  /* 0x00000001ff277807 */ /* 0x000fca0004800000 */
[----:B------:R-:W-:Y:S01]  /*bea0*/  @P4 IMAD.IADD R36, R39, 0x1, R42 ;  /* 0x0000000127244824 */ /* 0x000fe200078e022a */
[----:B------:R-:W-:Y:S01]  /*beb0*/  I2FP.F32.S32 R42, UR5 ;  /* 0x00000005002a7c45 */ /* 0x000fe20008201400 */
[----:B------:R-:W-:-:S03]  /*bec0*/  UIADD3 UR5, UPT, UPT, UR7, 0x27, URZ ;  /* 0x0000002707057890 */ /* 0x000fc6000fffe0ff */
[C---:B------:R-:W-:Y:S02]  /*bed0*/  FSETP.GT.AND P0, PT, R13.reuse, R42, PT ;  /* 0x0000002a0d00720b */ /* 0x040fe40003f04000 */
[----:B------:R-:W-:Y:S01]  /*bee0*/  I2FP.F32.S32 R42, UR6 ;  /* 0x00000006002a7c45 */ /* 0x000fe20008201400 */
[----:B0-----:R-:W-:Y:S01]  /*bef0*/  UIADD3 UR6, UPT, UPT, UR4, 0x1, URZ ;  /* 0x0000000104067890 */ /* 0x001fe2000fffe0ff */
[----:B------:R-:W-:Y:S01]  /*bf00*/  I2FP.F32.S32 R44, UR5 ;  /* 0x00000005002c7c45 */ /* 0x000fe20008201400 */
[----:B------:R-:W-:Y:S01]  /*bf10*/  UIADD3 UR5, UPT, UPT, UR7, 0x47, URZ ;  /* 0x0000004707057890 */ /* 0x000fe2000fffe0ff */
[C---:B------:R-:W-:Y:S02]  /*bf20*/  FSETP.GT.AND P3, PT, R13.reuse, R42, PT ;  /* 0x0000002a0d00720b */ /* 0x040fe40003f64000 */
[----:B------:R-:W-:Y:S01]  /*bf30*/  I2FP.F32.S32 R42, UR10 ;  /* 0x0000000a002a7c45 */ /* 0x000fe20008201400 */
[----:B------:R-:W-:Y:S01]  /*bf40*/  UIADD3 UR10, UPT, UPT, UR4, 0x2, URZ ;  /* 0x00000002040a7890 */ /* 0x000fe2000fffe0ff */
[----:B------:R-:W-:-:S02]  /*bf50*/  FSETP.GT.AND P5, PT, R13, R44, PT ;  /* 0x0000002c0d00720b */ /* 0x000fc40003fa4000 */
        /* <DEDUP_REMOVED lines=16> */
[----:B------:R-:W-:-:S02]  /*c060*/  SEL R17, R15, 0x2, P6 ;  /* 0x000000020f117807 */ /* 0x000fc40003000000 */
[----:B------:R-:W-:Y:S01]  /*c070*/  I2FP.F32.S32 R42, UR4 ;  /* 0x00000004002a7c45 */ /* 0x000fe20008201400 */
[----:B------:R-:W-:Y:S01]  /*c080*/  @P1 VIADD R5, R22, 0x8 ;  /* 0x0000000816051836 */ /* 0x000fe20000000000 */
[----:B------:R-:W-:Y:S02]  /*c090*/  SEL R17, R17, RZ, P0 ;  /* 0x000000ff11117207 */ /* 0x000fe40000000000 */
        /* <DEDUP_REMOVED lines=14> */
[C---:B------:R-:W-:Y:S02]  /*c180*/  FSETP.GT.AND P6, PT, R13.reuse, R44, PT ;  /* 0x0000002c0d00720b */ /* 0x040fe40003fc4000 */
[----:B------:R-:W-:Y:S02]  /*c190*/  SEL R39, RZ, 0x1, !P0 ;  /* 0x00000001ff277807 */ /* 0x000fe40004000000 */
[----:B------:R-:W-:Y:S01]  /*c1a0*/  I2FP.F32.S32 R18, UR5 ;  /* 0x0000000500127c45 */ /* 0x000fe20008201400 */
[----:B------:R-:W-:Y:S01]  /*c1b0*/  UIADD3 UR5, UPT, UPT, UR4, 0x8, URZ ;  /* 0x0000000804057890 */ /* 0x000fe2000fffe0ff */
[----:B------:R-:W-:Y:S01]  /*c1c0*/  I2FP.F32.S32 R42, UR10 ;  /* 0x0000000a002a7c45 */ /* 0x000fe20008201400 */
[----:B------:R-:W-:Y:S01]  /*c1d0*/  UIADD3 UR10, UPT, UPT, UR4, 0xd, URZ ;  /* 0x0000000d040a7890 */ /* 0x000fe2000fffe0ff */
[----:B------:R-:W-:Y:S02]  /*c1e0*/  FSETP.GT.AND P3, PT, R13, R18, PT ;  /* 0x000000120d00720b */ /* 0x000fe40003f64000 */
[----:B------:R-:W-:Y:S01]  /*c1f0*/  I2FP.F32.S32 R18, UR6 ;  /* 0x0000000600127c45 */ /* 0x000fe20008201400 */
[----:B------:R-:W-:-:S02]  /*c200*/  UIADD3 UR6, UPT, UPT, UR4, 0xe, URZ ;  /* 0x0000000e04067890 */ /* 0x000fc4000fffe0ff */
[----:B------:R-:W-:Y:S01]  /*c210*/  @P6 IMAD.IADD R17, R39, 0x1, R41 ;  /* 0x0000000127116824 */ /* 0x000fe200078e0229 */
[C---:B------:R-:W-:Y:S02]  /*c220*/  FSETP.GT.AND P6, PT, R13.reuse, R42, PT ;  /* 0x0000002a0d00720b */ /* 0x040fe40003fc4000 */
[----:B------:R-:W-:Y:S01]  /*c230*/  I2FP.F32.S32 R42, UR10 ;  /* 0x0000000a002a7c45 */ /* 0x000fe20008201400 */
[----:B------:R-:W-:Y:S01]  /*c240*/  UIADD3 UR10, UPT, UPT, UR4, 0x12, URZ ;  /* 0x00000012040a7890 */ /* 0x000fe2000fffe0ff */
[----:B------:R-:W-:Y:S02]  /*c250*/  FSETP.GT.AND P0, PT, R13, R18, PT ;  /* 0x000000120d00720b */ /* 0x000fe40003f04000 */
[----:B------:R-:W-:Y:S01]  /*c260*/  SEL R18, R15, 0x2, P6 ;  /* 0x000000020f127807 */ /* 0x000fe20003000000 */
[----:B------:R-:W-:Y:S01]  /*c270*/  @P3 VIADD R4, R25, 0x8 ;  /* 0x0000000819043836 */ /* 0x000fe20000000000 */
[----:B------:R-:W-:Y:S02]  /*c280*/  FSETP.GT.AND P6, PT, R13, R42, PT ;  /* 0x0000002a0d00720b */ /* 0x000fe40003fc4000 */
[----:B------:R-:W-:Y:S01]  /*c290*/  I2FP.F32.S32 R42, UR5 ;  /* 0x00000005002a7c45 */ /* 0x000fe20008201400 */
[----:B------:R-:W-:Y:S01]  /*c2a0*/  UIADD3 UR5, UPT, UPT, UR4, 0xc, URZ ;  /* 0x0000000c04057890 */ /* 0x000fe2000fffe0ff */
[----:B------:R-:W-:-:S02]  /*c2b0*/  SEL R18, R18, RZ, P0 ;  /* 0x000000ff12127207 */ /* 0x000fc40000000000 */
[C---:B------:R-:W-:Y:S02]  /*c2c0*/  FSETP.GT.AND P0, PT, R13.reuse, R42, !P0 ;  /* 0x0000002a0d00720b */ /* 0x040fe40004704000 */
        /* <DEDUP_REMOVED lines=56> */
[----:B------:R-:W-:Y:S01]  /*c650*/  I2FP.F32.S32 R42, UR10 ;  /* 0x0000000a002a7c45 */ /* 0x000fe20008201400 */
[----:B------:R-:W-:Y:S01]  /*c660*/  UIADD3 UR10, UPT, UPT, UR4, 0x22, URZ ;  /* 0x00000022040a7890 */ /* 0x000fe2000fffe0ff */
[----:B------:R-:W-:Y:S02]  /*c670*/  FSETP.GT.AND P0, PT, R13, R20, PT ;  /* 0x000000140d00720b */ /* 0x000fe40003f04000 */
[----:B------:R-:W-:Y:S01]  /*c680*/  SEL R20, R15, 0x2, P6 ;  /* 0x000000020f147807 */ /* 0x000fe20003000000 */
[----:B------:R-:W-:Y:S01]  /*c690*/  @P4 VIADD R2, R31, 0x8 ;  /* 0x000000081f024836 */ /* 0x000fe20000000000 */
[----:B------:R-:W-:-:S02]  /*c6a0*/  FSETP.GT.AND P6, PT, R13, R42, PT ;  /* 0x0000002a0d00720b */ /* 0x000fc40003fc4000 */
[----:B------:R-:W-:Y:S01]  /*c6b0*/  I2FP.F32.S32 R42, UR5 ;  /* 0x00000005002a7c45 */ /* 0x000fe20008201400 */
[----:B------:R-:W-:Y:S01]  /*c6c0*/  UIADD3 UR5, UPT, UPT, UR4, 0x1c, URZ ;  /* 0x0000001c04057890 */ /* 0x000fe2000fffe0ff */
[----:B------:R-:W-:Y:S02]  /*c6d0*/  SEL R20, R20, RZ, P0 ;  /* 0x000000ff14147207 */ /* 0x000fe40000000000 */
[C---:B------:R-:W-:Y:S02]  /*c6e0*/  FSETP.GT.AND P0, PT, R13.reuse, R42, !P0 ;  /* 0x0000002a0d00720b */ /* 0x040fe40004704000 */
[----:B------:R-:W-:Y:S01]  /*c6f0*/  I2FP.F32.S32 R42, UR6 ;  /* 0x00000006002a7c45 */ /* 0x000fe20008201400 */
[----:B------:R-:W-:Y:S01]  /*c700*/  UIADD3 UR6, UPT, UPT, UR4, 0x1b, URZ ;  /* 0x0000001b04067890 */ /* 0x000fe2000fffe0ff */
[----:B------:R-:W-:Y:S02]  /*c710*/  SEL R39, RZ, 0x1, !P0 ;  /* 0x00000001ff277807 */ /* 0x000fe40004000000 */
[----:B------:R-:W-:-:S02]  /*c720*/  FSETP.GT.AND P0, PT, R13, R42, PT ;  /* 0x0000002a0d00720b */ /* 0x000fc40003f04000 */
[----:B------:R-:W-:Y:S01]  /*c730*/  I2FP.F32.S32 R42, UR5 ;  /* 0x00000005002a7c45 */ /* 0x000fe20008201400 */
[----:B------:R-:W-:Y:S01]  /*c740*/  UIADD3 UR5, UPT, UPT, UR7, 0x87, URZ ;  /* 0x0000008707057890 */ /* 0x000fe2000fffe0ff */
[----:B------:R-:W-:Y:S01]  /*c750*/  SEL R41, R16, 0x6, P0 ;  /* 0x0000000610297807 */ /* 0x000fe20000000000 */
[----:B------:R-:W-:Y:S01]  /*c760*/  IMAD.IADD R20, R20, 0x1, R39 ;  /* 0x0000000114147824 */ /* 0x000fe200078e0227 */
[----:B------:R-:W-:Y:S02]  /*c770*/  FSETP.GT.AND P0, PT, R13, R42, !P6 ;  /* 0x0000002a0d00720b */ /* 0x000fe40007704000 */
[----:B------:R-:W-:Y:S01]  /*c780*/  I2FP.F32.S32 R42, UR6 ;  /* 0x00000006002a7c45 */ /* 0x000fe20008201400 */
[----:B------:R-:W-:Y:S01]  /*c790*/  UIADD3 UR6, UPT, UPT, UR4, 0x21, URZ ;  /* 0x0000002104067890 */ /* 0x000fe2000fffe0ff */
[----:B------:R-:W-:Y:S02]  /*c7a0*/  SEL R44, R41, 0x4, P6 ;  /* 0x00000004292c7807 */ /* 0x000fe40003000000 */
[----:B------:R-:W-:-:S02]  /*c7b0*/  FSETP.GT.AND P6, PT, R13, R42, PT ;  /* 0x0000002a0d00720b */ /* 0x000fc40003fc4000 */
[----:B------:R-:W-:Y:S02]  /*c7c0*/  SEL R39, RZ, 0x1, !P0 ;  /* 0x00000001ff277807 */ /* 0x000fe40004000000 */
[----:B------:R-:W-:Y:S01]  /*c7d0*/  I2FP.F32.S32 R22, UR5 ;  /* 0x0000000500167c45 */ /* 0x000fe20008201400 */
[----:B------:R-:W-:Y:S01]  /*c7e0*/  UIADD3 UR5, UPT, UPT, UR4, 0x20, URZ ;  /* 0x0000002004057890 */ /* 0x000fe2000fffe0ff */
[----:B------:R-:W-:Y:S01]  /*c7f0*/  I2FP.F32.S32 R42, UR10 ;  /* 0x0000000a002a7c45 */ /* 0x000fe20008201400 */
[----:B------:R-:W-:Y:S01]  /*c800*/  UIADD3 UR10, UPT, UPT, UR4, 0x25, URZ ;  /* 0x00000025040a7890 */ /* 0x000fe2000fffe0ff */
[----:B------:R-:W-:Y:S02]  /*c810*/  FSETP.GT.AND P1, PT, R13, R22, PT ;  /* 0x000000160d00720b */ /* 0x000fe40003f24000 */
[----:B------:R-:W-:Y:S01]  /*c820*/  I2FP.F32.S32 R22, UR6 ;  /* 0x0000000600167c45 */ /* 0x000fe20008201400 */
[----:B------:R-:W-:Y:S02]  /*c830*/  UIADD3 UR6, UPT, UPT, UR4, 0x26, URZ ;  /* 0x0000002604067890 */ /* 0x000fe4000fffe0ff */
[----:B------:R-:W-:Y:S01]  /*c840*/  @P6 IMAD.IADD R20, R39, 0x1, R44 ;  /* 0x0000000127146824 */ /* 0x000fe200078e022c */
[----:B------:R-:W-:-:S02]  /*c850*/  FSETP.GT.AND P6, PT, R13, R42, PT ;  /* 0x0000002a0d00720b */ /* 0x000fc40003fc4000 */
        /* <DEDUP_REMOVED lines=81> */
[----:B------:R-:W-:Y:S01]  /*cd70*/  IMAD.IADD R28, R28, 0x1, R39 ;  /* 0x000000011c1c7824 */ /* 0x000fe200078e0227 */
[----:B------:R-:W-:Y:S01]  /*cd80*/  SEL R41, R16, 0x6, P0 ;  /* 0x0000000610297807 */ /* 0x000fe20000000000 */
[----:B------:R-:W-:Y:S01]  /*cd90*/  UIADD3 UR5, UPT, UPT, UR7, 0xb7, URZ ;  /* 0x000000b707057890 */ /* 0x000fe2000fffe0ff */
[----:B------:R-:W-:Y:S02]  /*cda0*/  FSETP.GT.AND P0, PT, R13, R42, !P6 ;  /* 0x0000002a0d00720b */ /* 0x000fe40007704000 */
[----:B------:R-:W-:Y:S01]  /*cdb0*/  I2FP.F32.S32 R42, UR6 ;  /* 0x00000006002a7c45 */ /* 0x000fe20008201400 */
[----:B------:R-:W-:Y:S01]  /*cdc0*/  UIADD3 UR6, UPT, UPT, UR4, 0x39, URZ ;  /* 0x0000003904067890 */ /* 0x000fe2000fffe0ff */
[----:B------:R-:W-:Y:S02]  /*cdd0*/  SEL R44, R41, 0x4, P6 ;  /* 0x00000004292c7807 */ /* 0x000fe40003000000 */
[----:B------:R-:W-:-:S02]  /*cde0*/  FSETP.GT.AND P6, PT, R13, R42, PT ;  /* 0x0000002a0d00720b */ /* 0x000fc40003fc4000 */
        /* <DEDUP_REMOVED lines=597> */
[----:B------:R-:W-:Y:S01]  /*f340*/  UIADD3 UR10, UPT, UPT, UR4, 0xcd, URZ ;  /* 0x000000cd040a7890 */ /* 0x000fe2000fffe0ff */
[----:B------:R-:W-:Y:S01]  /*f350*/  I2FP.F32.S32 R38, UR7 ;  /* 0x0000000700267c45 */ /* 0x000fe20008201400 */
[----:B------:R-:W-:-:S03]  /*f360*/  UIADD3 UR7, UPT, UPT, UR4, 0xdd, URZ ;  /* 0x000000dd04077890 */ /* 0x000fc6000fffe0ff */
[----:B------:R-:W-:-:S03]  /*f370*/  FSETP.GT.AND P5, PT, R13, R38, PT ;  /* 0x000000260d00720b */ /* 0x000fc60003fa4000 */
        /* <DEDUP_REMOVED lines=33> */
[----:B------:R-:W-:-:S05]  /*f590*/  FSETP.GT.AND P0, PT, R13, R38, PT ;  /* 0x000000260d00720b */ /* 0x000fca0003f04000 */
[----:B------:R-:W-:Y:S01]  /*f5a0*/  @P6 IMAD.IADD R3, R40, 0x1, R41 ;  /* 0x0000000128036824 */ /* 0x000fe200078e0229 */
[----:B------:R-:W-:Y:S01]  /*f5b0*/  I2FP.F32.S32 R40, UR6 ;  /* 0x0000000600287c45 */ /* 0x000fe20008201400 */
[----:B------:R-:W-:-:S03]  /*f5c0*/  UIADD3 UR6, UPT, UPT, UR4, 0xd5, URZ ;  /* 0x000000d504067890 */ /* 0x000fc6000fffe0ff */
        /* <DEDUP_REMOVED lines=61> */
[----:B------:R-:W-:Y:S02]  /*f9a0*/  FSETP.GT.AND P4, PT, R13, R42, PT ;  /* 0x0000002a0d00720b */ /* 0x000fe40003f84000 */
[----:B------:R-:W-:-:S02]  /*f9b0*/  SEL R5, R15, 0x2, P6 ;  /* 0x000000020f057807 */ /* 0x000fc40003000000 */
[----:B------:R-:W-:Y:S01]  /*f9c0*/  I2FP.F32.S32 R40, UR5 ;  /* 0x0000000500287c45 */ /* 0x000fe20008201400 */
[----:B------:R-:W-:Y:S01]  /*f9d0*/  UIADD3 UR5, UPT, UPT, UR4, 0xe4, URZ ;  /* 0x000000e404057890 */ /* 0x000fe2000fffe0ff */
[----:B------:R-:W-:Y:S01]  /*f9e0*/  I2FP.F32.S32 R42, UR7 ;  /* 0x00000007002a7c45 */ /* 0x000fe20008201400 */
[----:B------:R-:W-:Y:S01]  /*f9f0*/  UIADD3 UR7, UPT, UPT, UR4, 0xeb, URZ ;  /* 0x000000eb04077890 */ /* 0x000fe2000fffe0ff */
[----:B------:R-:W-:Y:S02]  /*fa00*/  FSETP.GT.AND P6, PT, R13, R40, !P0 ;  /* 0x000000280d00720b */ /* 0x000fe400047c4000 */
[----:B------:R-:W-:Y:S01]  /*fa10*/  I2FP.F32.S32 R40, UR6 ;  /* 0x0000000600287c45 */ /* 0x000fe20008201400 */
[----:B------:R-:W-:Y:S01]  /*fa20*/  UIADD3 UR6, UPT, UPT, UR4, 0xea, URZ ;  /* 0x000000ea04067890 */ /* 0x000fe2000fffe0ff */
[----:B------:R-:W-:Y:S02]  /*fa30*/  SEL R5, R5, RZ, P0 ;  /* 0x000000ff05057207 */ /* 0x000fe40000000000 */
[----:B------:R-:W-:-:S02]  /*fa40*/  FSETP.GT.AND P0, PT, R13, R40, PT ;  /* 0x000000280d00720b */ /* 0x000fc40003f04000 */
[----:B------:R-:W-:Y:S02]  /*fa50*/  SEL R40, RZ, 0x1, !P6 ;  /* 0x00000001ff287807 */ /* 0x000fe40007000000 */
[----:B------:R-:W-:Y:S02]  /*fa60*/  FSETP.GT.AND P1, PT, R13, R42, PT ;  /* 0x0000002a0d00720b */ /* 0x000fe40003f24000 */
[----:B------:R-:W-:Y:S01]  /*fa70*/  I2FP.F32.S32 R42, UR5 ;  /* 0x00000005002a7c45 */ /* 0x000fe20008201400 */
[----:B------:R-:W-:Y:S01]  /*fa80*/  IMAD.IADD R5, R5, 0x1, R40 ;  /* 0x0000000105057824 */ /* 0x000fe200078e0228 */
[----:B------:R-:W-:Y:S01]  /*fa90*/  SEL R40, R16, 0x6, P1 ;  /* 0x0000000610287807 */ /* 0x000fe20000800000 */
[----:B------:R-:W-:Y:S01]  /*faa0*/  UIADD3 UR5, UPT, UPT, UR4, 0xe9, URZ ;  /* 0x000000e904057890 */ /* 0x000fe2000fffe0ff */
[----:B------:R-:W-:Y:S02]  /*fab0*/  FSETP.GT.AND P6, PT, R13, R42, !P4 ;  /* 0x0000002a0d00720b */ /* 0x000fe400067c4000 */
[----:B------:R-:W-:-:S02]  /*fac0*/  SEL R41, R40, 0x4, P4 ;  /* 0x0000000428297807 */ /* 0x000fc40002000000 */
[----:B------:R-:W-:-:S05]  /*fad0*/  SEL R40, RZ, 0x1, !P6 ;  /* 0x00000001ff287807 */ /* 0x000fca0007000000 */
[----:B------:R-:W-:Y:S01]  /*fae0*/  @P0 IMAD.IADD R5, R40, 0x1, R41 ;  /* 0x0000000128050824 */ /* 0x000fe200078e0229 */
[----:B------:R-:W-:Y:S01]  /*faf0*/  I2FP.F32.S32 R40, UR5 ;  /* 0x0000000500287c45 */ /* 0x000fe20008201400 */
[----:B------:R-:W-:-:S03]  /*fb00*/  UIADD3 UR5, UPT, UPT, UR4, 0xed, URZ ;  /* 0x000000ed04057890 */ /* 0x000fc6000fffe0ff */
[----:B------:R-:W-:Y:S02]  /*fb10*/  FSETP.GT.AND P1, PT, R13, R40, PT ;  /* 0x000000280d00720b */ /* 0x000fe40003f24000 */
        /* <DEDUP_REMOVED lines=12> */
[----:B------:R-:W-:Y:S01]  /*fbe0*/  I2FP.F32.S32 R42, UR7 ;  /* 0x00000007002a7c45 */ /* 0x000fe20008201400 */
[----:B------:R-:W-:Y:S01]  /*fbf0*/  UIADD3 UR7, UPT, UPT, UR4, 0xf5, URZ ;  /* 0x000000f504077890 */ /* 0x000fe2000fffe0ff */
[C---:B------:R-:W-:Y:S02]  /*fc00*/  FSETP.GT.AND P0, PT, R13.reuse, R40, !P1 ;  /* 0x000000280d00720b */ /* 0x040fe40004f04000 */
[----:B------:R-:W-:Y:S01]  /*fc10*/  I2FP.F32.S32 R40, UR6 ;  /* 0x0000000600287c45 */ /* 0x000fe20008201400 */
[----:B------:R-:W-:Y:S01]  /*fc20*/  UIADD3 UR6, UPT, UPT, UR4, 0xf2, URZ ;  /* 0x000000f204067890 */ /* 0x000fe2000fffe0ff */
[----:B------:R-:W-:Y:S02]  /*fc30*/  FSETP.GT.AND P3, PT, R13, R42, PT ;  /* 0x0000002a0d00720b */ /* 0x000fe40003f64000 */
[----:B------:R-:W-:Y:S02]  /*fc40*/  SEL R29, R29, RZ, P1 ;  /* 0x000000ff1d1d7207 */ /* 0x000fe40000800000 */
[----:B------:R-:W-:-:S02]  /*fc50*/  FSETP.GT.AND P1, PT, R13, R40, !P4 ;  /* 0x000000280d00720b */ /* 0x000fc40006724000 */
[----:B------:R-:W-:Y:S02]  /*fc60*/  SEL R40, RZ, 0x1, !P0 ;  /* 0x00000001ff287807 */ /* 0x000fe40004000000 */
        /* <DEDUP_REMOVED lines=18> */
[----:B------:R-:W-:-:S02]  /*fd90*/  FSETP.GT.AND P2, PT, R13, R10, !P3 ;  /* 0x0000000a0d00720b */ /* 0x000fc40005f44000 */
[----:B------:R-:W-:Y:S02]  /*fda0*/  FSETP.GT.AND P1, PT, R13, R40, PT ;  /* 0x000000280d00720b */ /* 0x000fe40003f24000 */
[----:B------:R-:W-:Y:S01]  /*fdb0*/  I2FP.F32.S32 R40, UR7 ;  /* 0x0000000700287c45 */ /* 0x000fe20008201400 */
[----:B------:R-:W-:Y:S01]  /*fdc0*/  UIADD3 UR7, UPT, UPT, UR4, 0xfe, URZ ;  /* 0x000000fe04077890 */ /* 0x000fe2000fffe0ff */
[----:B------:R-:W-:Y:S02]  /*fdd0*/  SEL R10, R15, 0x2, P4 ;  /* 0x000000020f0a7807 */ /* 0x000fe40002000000 */
[----:B------:R-:W-:Y:S02]  /*fde0*/  FSETP.GT.AND P4, PT, R13, R40, PT ;  /* 0x000000280d00720b */ /* 0x000fe40003f84000 */
[----:B------:R-:W-:Y:S01]  /*fdf0*/  I2FP.F32.S32 R40, UR5 ;  /* 0x0000000500287c45 */ /* 0x000fe20008201400 */
[----:B------:R-:W-:Y:S01]  /*fe00*/  UIADD3 UR5, UPT, UPT, UR4, 0xf9, URZ ;  /* 0x000000f904057890 */ /* 0x000fe2000fffe0ff */
[----:B------:R-:W-:-:S02]  /*fe10*/  SEL R10, R10, RZ, P3 ;  /* 0x000000ff0a0a7207 */ /* 0x000fc40001800000 */
[----:B------:R-:W-:Y:S02]  /*fe20*/  SEL R41, RZ, 0x1, !P2 ;  /* 0x00000001ff297807 */ /* 0x000fe40005000000 */
[----:B------:R-:W-:Y:S02]  /*fe30*/  FSETP.GT.AND P2, PT, R13, R40, !P0 ;  /* 0x000000280d00720b */ /* 0x000fe40004744000 */
[----:B------:R-:W-:Y:S01]  /*fe40*/  SEL R40, R16, 0x6, P1 ;  /* 0x0000000610287807 */ /* 0x000fe20000800000 */
[----:B------:R-:W-:Y:S01]  /*fe50*/  IMAD.IADD R10, R10, 0x1, R41 ;  /* 0x000000010a0a7824 */ /* 0x000fe200078e0229 */
[----:B------:R-:W-:Y:S02]  /*fe60*/  I2FP.F32.S32 R42, UR7 ;  /* 0x00000007002a7c45 */ /* 0x000fe40008201400 */
[----:B------:R-:W-:Y:S02]  /*fe70*/  SEL R41, R40, 0x4, P0 ;  /* 0x0000000428297807 */ /* 0x000fe40000000000 */
[----:B------:R-:W-:-:S02]  /*fe80*/  SEL R40, RZ, 0x1, !P2 ;  /* 0x00000001ff287807 */ /* 0x000fc40005000000 */
[C---:B------:R-:W-:Y:S02]  /*fe90*/  FSETP.GT.AND P2, PT, R13.reuse, R42, PT ;  /* 0x0000002a0d00720b */ /* 0x040fe40003f44000 */
[----:B------:R-:W-:Y:S01]  /*fea0*/  I2FP.F32.S32 R42, UR10 ;  /* 0x0000000a002a7c45 */ /* 0x000fe20008201400 */
[----:B------:R-:W-:Y:S01]  /*feb0*/  @P4 IMAD.IADD R10, R40, 0x1, R41 ;  /* 0x00000001280a4824 */ /* 0x000fe200078e0229 */
[----:B------:R-:W-:Y:S01]  /*fec0*/  I2FP.F32.S32 R40, UR6 ;  /* 0x0000000600287c45 */ /* 0x000fe20008201400 */
[----:B------:R-:W-:Y:S01]  /*fed0*/  UIADD3 UR6, UPT, UPT, UR4, 0xfd, URZ ;  /* 0x000000fd04067890 */ /* 0x000fe2000fffe0ff */
[C---:B------:R-:W-:Y:S02]  /*fee0*/  FSETP.GT.AND P0, PT, R13.reuse, R42, PT ;  /* 0x0000002a0d00720b */ /* 0x040fe40003f04000 */
[----:B------:R-:W-:Y:S02]  /*fef0*/  FSETP.GT.AND P3, PT, R13, R40, PT ;  /* 0x000000280d00720b */ /* 0x000fe40003f64000 */
[----:B------:R-:W-:Y:S01]  /*ff00*/  I2FP.F32.S32 R40, UR5 ;  /* 0x0000000500287c45 */ /* 0x000fe20008201400 */
[----:B------:R-:W-:Y:S01]  /*ff10*/  UIADD3 UR5, UPT, UPT, UR4, 0xf8, URZ ;  /* 0x000000f804057890 */ /* 0x000fe2000fffe0ff */
[----:B------:R-:W-:-:S02]  /*ff20*/  SEL R15, R15, 0x2, P3 ;  /* 0x000000020f0f7807 */ /* 0x000fc40001800000 */
[----:B------:R-:W-:Y:S02]  /*ff30*/  FSETP.GT.AND P4, PT, R13, R40, PT ;  /* 0x000000280d00720b */ /* 0x000fe40003f84000 */
[----:B------:R-:W-:Y:S01]  /*ff40*/  I2FP.F32.S32 R40, UR6 ;  /* 0x0000000600287c45 */ /* 0x000fe20008201400 */
[----:B------:R-:W-:Y:S01]  /*ff50*/  UIADD3 UR6, UPT, UPT, UR4, 0x7, URZ ;  /* 0x0000000704067890 */ /* 0x000fe2000fffe0ff */
[----:B------:R-:W-:Y:S02]  /*ff60*/  SEL R15, R15, RZ, P4 ;  /* 0x000000ff0f0f7207 */ /* 0x000fe40002000000 */
[----:B------:R-:W-:Y:S02]  /*ff70*/  FSETP.GT.AND P1, PT, R13, R40, PT ;  /* 0x000000280d00720b */ /* 0x000fe40003f24000 */
[----:B------:R-:W-:Y:S01]  /*ff80*/  I2FP.F32.S32 R40, UR5 ;  /* 0x0000000500287c45 */ /* 0x000fe20008201400 */
[----:B------:R-:W-:Y:S01]  /*ff90*/  UIADD3 UR5, UPT, UPT, UR4, 0xfc, URZ ;  /* 0x000000fc04057890 */ /* 0x000fe2000fffe0ff */
[----:B------:R-:W-:-:S02]  /*ffa0*/  SEL R16, R16, 0x6, P2 ;  /* 0x0000000610107807 */ /* 0x000fc40001000000 */
[----:B------:R-:W-:-:S03]  /*ffb0*/  FSETP.GT.AND P3, PT, R13, R40, !P4 ;  /* 0x000000280d00720b */ /* 0x000fc60006764000 */
[----:B------:R-:W-:Y:S02]  /*ffc0*/  I2FP.F32.S32 R42, UR5 ;  /* 0x00000005002a7c45 */ /* 0x000fe40008201400 */
[----:B------:R-:W-:Y:S02]  /*ffd0*/  SEL R40, RZ, 0x1, !P3 ;  /* 0x00000001ff287807 */ /* 0x000fe40005800000 */
[----:B------:R-:W-:-:S03]  /*ffe0*/  FSETP.GT.AND P3, PT, R13, R42, !P1 ;  /* 0x0000002a0d00720b */ /* 0x000fc60004f64000 */
[----:B------:R-:W-:Y:S01]  /*fff0*/  IMAD.IADD R15, R15, 0x1, R40 ;  /* 0x000000010f0f7824 */ /* 0x000fe200078e0228 */
[----:B------:R-:W-:Y:S02]  /*10000*/  I2FP.F32.S32 R40, UR6 ;  /* 0x0000000600287c45 */ /* 0x000fe40008201400 */
[----:B------:R-:W-:Y:S01]  /*10010*/  SEL R41, R16, 0x4, P1 ;  /* 0x0000000410297807 */ /* 0x000fe20000800000 */
[----:B------:R-:W-:Y:S01]  /*10020*/  UIADD3 UR5, UPT, UPT, UR4, 0x17, URZ ;  /* 0x0000001704057890 */ /* 0x000fe2000fffe0ff */
[----:B------:R-:W-:Y:S01]  /*10030*/  SEL R16, RZ, 0x1, !P3 ;  /* 0x00000001ff107807 */ /* 0x000fe20005800000 */
[----:B------:R-:W-:Y:S01]  /*10040*/  UIADD3 UR6, UPT, UPT, UR4, 0x27, URZ ;  /* 0x0000002704067890 */ /* 0x000fe2000fffe0ff */
[----:B------:R-:W-:Y:S01]  /*10050*/  FSETP.GT.AND P2, PT, R13, R40, PT ;  /* 0x000000280d00720b */ /* 0x000fe20003f44000 */
[----:B------:R-:W-:Y:S01]  /*10060*/  UIADD3 UR7, UPT, UPT, UR4, 0x47, URZ ;  /* 0x0000004704077890 */ /* 0x000fe2000fffe0ff */
[----:B------:R-:W-:Y:S02]  /*10070*/  @P5 VIADD R9, R0, 0x80 ;  /* 0x0000008000095836 */ /* 0x000fe40000000000 */
[----:B------:R-:W-:Y:S01]  /*10080*/  @P0 IMAD.IADD R15, R16, 0x1, R41 ;  /* 0x00000001100f0824 */ /* 0x000fe200078e0229 */
[----:B------:R-:W-:Y:S01]  /*10090*/  I2FP.F32.S32 R16, UR5 ;  /* 0x0000000500107c45 */ /* 0x000fe20008201400 */
[----:B------:R-:W-:Y:S01]  /*100a0*/  UIADD3 UR5, UPT, UPT, UR4, 0x37, URZ ;  /* 0x0000003704057890 */ /* 0x000fe2000fffe0ff */
[----:B------:R-:W-:-:S02]  /*100b0*/  VIADD R0, R12, 0x1 ;  /* 0x000000010c007836 */ /* 0x000fc40000000000 */
[C---:B------:R-:W-:Y:S02]  /*100c0*/  FSETP.GT.AND P6, PT, R13.reuse, R16, PT ;  /* 0x000000100d00720b */ /* 0x040fe40003fc4000 */
[----:B------:R-:W-:Y:S01]  /*100d0*/  I2FP.F32.S32 R16, UR6 ;  /* 0x0000000600107c45 */ /* 0x000fe20008201400 */
[----:B------:R-:W-:Y:S01]  /*100e0*/  UIADD3 UR6, UPT, UPT, UR4, 0x67, URZ ;  /* 0x0000006704067890 */ /* 0x000fe2000fffe0ff */
[----:B------:R-:W-:Y:S01]  /*100f0*/  I2FP.F32.S32 R40, UR5 ;  /* 0x0000000500287c45 */ /* 0x000fe20008201400 */
[----:B------:R-:W-:Y:S01]  /*10100*/  UIADD3 UR5, UPT, UPT, UR4, 0x57, URZ ;  /* 0x0000005704057890 */ /* 0x000fe2000fffe0ff */
[C---:B------:R-:W-:Y:S01]  /*10110*/  FSETP.GT.AND P4, PT, R13.reuse, R16, PT ;  /* 0x000000100d00720b */ /* 0x040fe20003f84000 */
[----:B------:R-:W-:Y:S01]  /*10120*/  @P2 VIADD R17, R18, 0x8 ;  /* 0x0000000812112836 */ /* 0x000fe20000000000 */
[----:B------:R-:W-:Y:S02]  /*10130*/  FSETP.GT.AND P0, PT, R13, R40, PT ;  /* 0x000000280d00720b */ /* 0x000fe40003f04000 */
[----:B------:R-:W-:-:S02]  /*10140*/  I2FP.F32.S32 R16, UR7 ;  /* 0x0000000700107c45 */ /* 0x000fc40008201400 */
        /* <DEDUP_REMOVED lines=12> */
[----:B------:R-:W-:-:S02]  /*10210*/  FSETP.GT.AND P6, PT, R13, R18, PT ;  /* 0x000000120d00720b */ /* 0x000fc40003fc4000 */
        /* <DEDUP_REMOVED lines=29> */
[C---:B------:R-:W-:Y:S01]  /*103f0*/  FSETP.GT.AND P4, PT, R13.reuse, R16, PT ;  /* 0x000000100d00720b */ /* 0x040fe20003f84000 */
        /* <DEDUP_REMOVED lines=8> */
[C---:B------:R-:W-:Y:S01]  /*10480*/  FSETP.GT.AND P3, PT, R13.reuse, R6, PT ;  /* 0x000000060d00720b */ /* 0x040fe20003f64000 */
        /* <DEDUP_REMOVED lines=38> */
[----:B------:R-:W-:Y:S01]  /*106f0*/  UIADD3 UR4, UPT, UPT, UR4, 0x7f, URZ ;  /* 0x0000007f04047890 */ /* 0x000fe2000fffe0ff */
[C---:B------:R-:W-:Y:S01]  /*10700*/  FSETP.GT.AND P0, PT, R13.reuse, R4, PT ;  /* 0x000000040d00720b */ /* 0x040fe20003f04000 */
[----:B------:R-:W-:Y:S01]  /*10710*/  @P1 VIADD R7, R38, 0x10 ;  /* 0x0000001026071836 */ /* 0x000fe20000000000 */
[----:B------:R-:W-:Y:S01]  /*10720*/  I2FP.F32.S32 R2, UR6 ;  /* 0x0000000600027c45 */ /* 0x000fe20008201400 */
[----:B------:R-:W-:Y:S01]  /*10730*/  @P3 VIADD R5, R10, 0x10 ;  /* 0x000000100a053836 */ /* 0x000fe20000000000 */
[----:B------:R-:W-:Y:S01]  /*10740*/  I2FP.F32.S32 R4, UR5 ;  /* 0x0000000500047c45 */ /* 0x000fe20008201400 */
[----:B------:R-:W-:Y:S01]  /*10750*/  @P2 VIADD R17, R22, 0x20 ;  /* 0x0000002016112836 */ /* 0x000fe20000000000 */
[----:B------:R-:W-:Y:S01]  /*10760*/  FSETP.GT.AND P1, PT, R13, R2, PT ;  /* 0x000000020d00720b */ /* 0x000fe20003f24000 */
[----:B------:R-:W-:Y:S01]  /*10770*/  @P6 VIADD R34, R33, 0x20 ;  /* 0x0000002021226836 */ /* 0x000fe20000000000 */
[----:B------:R-:W-:-:S02]  /*10780*/  FSETP.GT.AND P3, PT, R13, R4, PT ;  /* 0x000000040d00720b */ /* 0x000fc40003f64000 */
[----:B------:R-:W-:Y:S01]  /*10790*/  I2FP.F32.S32 R2, UR4 ;  /* 0x0000000400027c45 */ /* 0x000fe20008201400 */
[----:B------:R-:W-:Y:S01]  /*107a0*/  @P4 VIADD R8, R35, 0x20 ;  /* 0x0000002023084836 */ /* 0x000fe20000000000 */
[C---:B------:R-:W-:Y:S01]  /*107b0*/  ISETP.NE.AND P6, PT, R12.reuse, R11, PT ;  /* 0x0000000b0c00720c */ /* 0x040fe20003fc5270 */
[----:B------:R-:W-:Y:S01]  /*107c0*/  @P0 VIADD R7, R5, 0x20 ;  /* 0x0000002005070836 */ /* 0x000fe20000000000 */
[----:B------:R-:W-:Y:S02]  /*107d0*/  FSETP.GT.AND P2, PT, R13, R2, PT ;  /* 0x000000020d00720b */ /* 0x000fe40003f44000 */
[----:B------:R-:W0:Y:S01]  /*107e0*/  LDC.64 R2, c[0x0][0x3a0] ;  /* 0x0000e800ff027b82 */ /* 0x000e220000000a00 */
[----:B------:R-:W-:Y:S02]  /*107f0*/  ISETP.NE.AND P0, PT, R12, R9, PT ;  /* 0x000000090c00720c */ /* 0x000fe40003f05270 */
[----:B------:R-:W-:Y:S02]  /*10800*/  @P1 VIADD R17, R34, 0x40 ;  /* 0x0000004022111836 */ /* 0x000fe40000000000 */
[----:B------:R-:W-:-:S04]  /*10810*/  @P3 VIADD R8, R7, 0x40 ;  /* 0x0000004007083836 */ /* 0x000fc80000000000 */
[----:B------:R-:W-:Y:S02]  /*10820*/  @P6 IMAD.MOV R0, RZ, RZ, R12 ;  /* 0x000000ffff006224 */ /* 0x000fe400078e020c */
[----:B------:R-:W-:Y:S02]  /*10830*/  @P2 VIADD R17, R8, 0x80 ;  /* 0x0000008008112836 */ /* 0x000fe40000000000 */
[----:B------:R-:W-:Y:S02]  /*10840*/  VIADD R4, R0, 0x1 ;  /* 0x0000000100047836 */ /* 0x000fe40000000000 */
[----:B------:R-:W-:Y:S01]  /*10850*/  @P0 IMAD.MOV R4, RZ, RZ, R0 ;  /* 0x000000ffff040224 */ /* 0x000fe200078e0200 */
[----:B------:R-:W-:-:S03]  /*10860*/  ISETP.NE.AND P1, PT, R12, R17, PT ;  /* 0x000000110c00720c */ /* 0x000fc60003f25270 */
[----:B------:R-:W-:Y:S02]  /*10870*/  VIADD R0, R4, 0x1 ;  /* 0x0000000104007836 */ /* 0x000fe40000000000 */
[----:B0-----:R-:W-:-:S08]  /*10880*/  IMAD.WIDE R14, R14, 0x4, R2 ;  /* 0x000000040e0e7825 */ /* 0x001fd000078e0202 */
[----:B------:R-:W-:-:S05]  /*10890*/  @P1 IMAD.MOV R0, RZ, RZ, R4 ;  /* 0x000000ffff001224 */ /* 0x000fca00078e0204 */
[----:B------:R-:W-:-:S05]  /*108a0*/  I2FP.F32.U32 R3, R0 ;  /* 0x0000000000037245 */ /* 0x000fca0000201000 */
[----:B------:R-:W-:Y:S01]  /*108b0*/  STG.E desc[UR8][R14.64], R3 ;  /* 0x000000030e007986 */ /* 0x000fe2000c101908 */
[----:B------:R-:W-:Y:S05]  /*108c0*/  EXIT ;  /* 0x000000000000794d */ /* 0x000fea0003800000 */
.L_x_0:
[----:B------:R-:W-:-:S00]  /*108d0*/  BRA `(.L_x_0) ;  /* 0xfffffffc00fc7947 */ /* 0x000fc0000383ffff */
[----:B------:R-:W-:-:S00]  /*108e0*/  NOP ;  /* 0x0000000000007918 */ /* 0x000fc00000000000 */
        /* <DEDUP_REMOVED lines=9> */
.L_x_1:


//--------------------- .nv.shared.reserved.0     --------------------------
	.section	.nv.shared.reserved.0,"aw",@nobits
	.weak		__nv_reservedSMEM_offset_0_alias
	.size		__nv_reservedSMEM_offset_0_alias, 0, 64
	.other		__nv_reservedSMEM_offset_0_alias,@"STO_CUDA_RESERVED_SHARED STV_DEFAULT"
__nv_reservedSMEM_offset_0_alias:
	.zero		0
	.zero		64


//--------------------- .nv.constant0._Z9RF_kernelPfiiiiiS_ --------------------------
	.section	.nv.constant0._Z9RF_kernelPfiiiiiS_,"a",@progbits
	.sectionflags	@""
	.align	4
.nv.constant0._Z9RF_kernelPfiiiiiS_:
	.zero		936


//--------------------- SYMBOLS --------------------------

	.type		.nv.reservedSmem.offset0,@object
	.size		.nv.reservedSmem.offset0,0x4
